// auto-generated by cutlass_sweep.gemm — config: {"arch": "sm_100", "cluster_m": 8, "cluster_n": 1, "dtype": "e5m2", "dtype_b": "e5m2", "layout": "nt", "stages": 0, "tile_k": 128, "tile_m": 64, "tile_n": 256}
#include "cutlass/cutlass.h"
#include "cutlass/gemm/collective/collective_builder.hpp"
#include "cutlass/gemm/device/gemm_universal_adapter.h"
#include "cutlass/gemm/kernel/gemm_universal.hpp"
#include "cutlass/epilogue/collective/collective_builder.hpp"

using ElemA = cutlass::float_e5m2_t;
using ElemB = cutlass::float_e5m2_t;
using ElemCD = cutlass::float_e5m2_t;
using Acc  = float;
using TileShape    = cute::Shape<cute::_64, cute::_256, cute::_128>;
using ClusterShape = cute::Shape<cute::_8, cute::_1, cute::_1>;

using CollectiveEpilogue = typename cutlass::epilogue::collective::CollectiveBuilder<
    cutlass::arch::Sm100, cutlass::arch::OpClassTensorOp,
    TileShape, ClusterShape,
    cutlass::epilogue::collective::EpilogueTileAuto,
    Acc, Acc,
    ElemCD, cutlass::layout::RowMajor, 128 / cutlass::sizeof_bits<ElemCD>::value,
    ElemCD, cutlass::layout::RowMajor, 128 / cutlass::sizeof_bits<ElemCD>::value,
    cutlass::epilogue::collective::EpilogueScheduleAuto
  >::CollectiveOp;

using CollectiveMainloop = typename cutlass::gemm::collective::CollectiveBuilder<
    cutlass::arch::Sm100, cutlass::arch::OpClassTensorOp,
    ElemA, cutlass::layout::RowMajor, 128 / cutlass::sizeof_bits<ElemA>::value,
    ElemB, cutlass::layout::ColumnMajor, 128 / cutlass::sizeof_bits<ElemB>::value,
    Acc,
    TileShape, ClusterShape,
    cutlass::gemm::collective::StageCountAutoCarveout<static_cast<int>(sizeof(typename CollectiveEpilogue::SharedStorage))>,
    cutlass::gemm::collective::KernelScheduleAuto
  >::CollectiveOp;

using GemmKernel = cutlass::gemm::kernel::GemmUniversal<
    cute::Shape<int,int,int,int>,
    CollectiveMainloop,
    CollectiveEpilogue
>;
using Gemm = cutlass::gemm::device::GemmUniversalAdapter<GemmKernel>;

// Force the device kernel symbol into the cubin without needing a host main.
auto* _anchor = &cutlass::device_kernel<GemmKernel>;


// ===== COMPILED SASS (sm_100a) =====

	.target	sm_100a

	.elftype	@"ET_EXEC"


//--------------------- .note.nv.tkinfo           --------------------------
	.section	.note.nv.tkinfo,"",@"SHT_NOTE"
	.sectionflags	@"SHF_NOTE_NV_TKINFO"
	.tkinfo
        /*0018*/ 	.word	0x00000002
        /*0030*/ 	.string	""
        /*0030*/ 	.string	"ptxas"
        /*0030*/ 	.string	"Cuda compilation tools, release 13.0, V13.0.88"
        /*0030*/ 	.string	"Build cuda_13.0.r13.0/compiler.36424714_0"
        /*0030*/ 	.string	"-arch sm_100a -m 64 "



//--------------------- .note.nv.cuinfo           --------------------------
	.section	.note.nv.cuinfo,"",@"SHT_NOTE"
	.sectionflags	@"SHF_NOTE_NV_CUINFO"
        /*0018*/ 	.short	0x0002
        /*001a*/ 	.short	0x0064
        /*001c*/ 	.short	0x0082
	.zero		2


//--------------------- .nv.info                  --------------------------
	.section	.nv.info,"",@"SHT_CUDA_INFO"
	.align	4


	//----- nvinfo : EIATTR_REGCOUNT
	.align		4
        /*0000*/ 	.byte	0x04, 0x2f
        /*0002*/ 	.short	(.L_20 - .L_19)
	.align		4
.L_19:
        /*0004*/ 	.word	index@(_ZN7cutlass13device_kernelINS_4gemm6kernel13GemmUniversalIN4cute5tupleIJiiiiEEENS1_10collective13CollectiveMmaINS1_35MainloopSm100TmaUmmaWarpSpecializedILi5ELi2ELi4ENS5_IJNS4_1CILi8EEENSA_ILi1EEESC_EEEEENS5_IJNSA_ILi64EEENSA_ILi256EEENSA_ILi128EEEEEENS_12float_e5m2_tENS5_IJlSC_lEEESJ_SK_NS4_8TiledMMAINS4_8MMA_AtomIJNS4_10MMA_TraitsINS4_19SM100_MMA_F8F6F4_SSEJSJ_SJ_fSF_SG_NS4_17integral_constantINS4_4UMMA5MajorELSR_0EEESS_NSP_INSQ_7ScaleInELST_0EEESU_EEEEEENS4_6LayoutINS5_IJSC_SC_SC_EEENS5_IJNSA_ILi0EEESZ_SZ_EEEEENS5_IJNS4_10UnderscoreES12_S12_EEEEENS4_13SM90_TMA_LOADENS4_14ComposedLayoutINS4_7SwizzleILi3ELi4ELi3EEENS4_18smem_ptr_flag_bitsILi8EEENSX_INS5_IJSB_SH_EEENS5_IJSH_SC_EEEEEEEvNS4_8identityENS4_23SM90_TMA_LOAD_MULTICASTES1E_vS1F_EENS_8epilogue10collective18CollectiveEpilogueINS1I_23Sm100TmaWarpSpecializedILi4ELi2ELi32ELb0ELb0EEEJSI_NS5_IJNSX_ISF_SC_EES1N_EEESJ_SK_SJ_SK_NS1I_6fusion15FusionCallbacksIS1M_NS1P_17LinearCombinationISJ_fSJ_fLNS_15FloatRoundStyleE2EEESI_S1O_JEEENS4_5SM1004TMEM4LOAD26SM100_TMEM_LOAD_16dp32b32xES15_NS16_INS17_ILi2ELi4ELi3EEES1A_NSX_INS5_IJSB_SF_EEENS5_IJSF_SC_EEEEEEENS4_39AutoVectorizingCopyWithAssumedAlignmentILi128EEENS4_14SM90_TMA_STOREES23_S25_S25_EEEvvEEEEvNT_6ParamsE)
        /*0008*/ 	.word	0x00000075


	//----- nvinfo : EIATTR_FRAME_SIZE
	.align		4
.L_20:
        /*000c*/ 	.byte	0x04, 0x11
        /*000e*/ 	.short	(.L_22 - .L_21)
	.align		4
.L_21:
        /*0010*/ 	.word	index@($__internal_2_$__cuda_sm10x_tcgen05_guardrail_trap_unallocated_columns_being_dealloced)
        /*0014*/ 	.word	0x00000000


	//----- nvinfo : EIATTR_FRAME_SIZE
	.align		4
.L_22:
        /*0018*/ 	.byte	0x04, 0x11
        /*001a*/ 	.short	(.L_24 - .L_23)
	.align		4
.L_23:
        /*001c*/ 	.word	index@($__internal_1_$__cuda_sm10x_tcgen05_guardrail_trap_phase_invalid_during_alloc)
        /*0020*/ 	.word	0x00000000


	//----- nvinfo : EIATTR_FRAME_SIZE
	.align		4
.L_24:
        /*0024*/ 	.byte	0x04, 0x11
        /*0026*/ 	.short	(.L_26 - .L_25)
	.align		4
.L_25:
        /*0028*/ 	.word	index@($__internal_0_$__cuda_sm10x_tcgen05_guardrail_trap_col_being_dealloced_not_returned_by_alloc)
        /*002c*/ 	.word	0x00000000


	//----- nvinfo : EIATTR_FRAME_SIZE
	.align		4
.L_26:
        /*0030*/ 	.byte	0x04, 0x11
        /*0032*/ 	.short	(.L_28 - .L_27)
	.align		4
.L_27:
        /*0034*/ 	.word	index@(_ZN7cutlass13device_kernelINS_4gemm6kernel13GemmUniversalIN4cute5tupleIJiiiiEEENS1_10collective13CollectiveMmaINS1_35MainloopSm100TmaUmmaWarpSpecializedILi5ELi2ELi4ENS5_IJNS4_1CILi8EEENSA_ILi1EEESC_EEEEENS5_IJNSA_ILi64EEENSA_ILi256EEENSA_ILi128EEEEEENS_12float_e5m2_tENS5_IJlSC_lEEESJ_SK_NS4_8TiledMMAINS4_8MMA_AtomIJNS4_10MMA_TraitsINS4_19SM100_MMA_F8F6F4_SSEJSJ_SJ_fSF_SG_NS4_17integral_constantINS4_4UMMA5MajorELSR_0EEESS_NSP_INSQ_7ScaleInELST_0EEESU_EEEEEENS4_6LayoutINS5_IJSC_SC_SC_EEENS5_IJNSA_ILi0EEESZ_SZ_EEEEENS5_IJNS4_10UnderscoreES12_S12_EEEEENS4_13SM90_TMA_LOADENS4_14ComposedLayoutINS4_7SwizzleILi3ELi4ELi3EEENS4_18smem_ptr_flag_bitsILi8EEENSX_INS5_IJSB_SH_EEENS5_IJSH_SC_EEEEEEEvNS4_8identityENS4_23SM90_TMA_LOAD_MULTICASTES1E_vS1F_EENS_8epilogue10collective18CollectiveEpilogueINS1I_23Sm100TmaWarpSpecializedILi4ELi2ELi32ELb0ELb0EEEJSI_NS5_IJNSX_ISF_SC_EES1N_EEESJ_SK_SJ_SK_NS1I_6fusion15FusionCallbacksIS1M_NS1P_17LinearCombinationISJ_fSJ_fLNS_15FloatRoundStyleE2EEESI_S1O_JEEENS4_5SM1004TMEM4LOAD26SM100_TMEM_LOAD_16dp32b32xES15_NS16_INS17_ILi2ELi4ELi3EEES1A_NSX_INS5_IJSB_SF_EEENS5_IJSF_SC_EEEEEEENS4_39AutoVectorizingCopyWithAssumedAlignmentILi128EEENS4_14SM90_TMA_STOREES23_S25_S25_EEEvvEEEEvNT_6ParamsE)
        /*0038*/ 	.word	0x00000000


	//----- nvinfo : EIATTR_MIN_STACK_SIZE
	.align		4
.L_28:
        /*003c*/ 	.byte	0x04, 0x12
        /*003e*/ 	.short	(.L_30 - .L_29)
	.align		4
.L_29:
        /*0040*/ 	.word	index@(_ZN7cutlass13device_kernelINS_4gemm6kernel13GemmUniversalIN4cute5tupleIJiiiiEEENS1_10collective13CollectiveMmaINS1_35MainloopSm100TmaUmmaWarpSpecializedILi5ELi2ELi4ENS5_IJNS4_1CILi8EEENSA_ILi1EEESC_EEEEENS5_IJNSA_ILi64EEENSA_ILi256EEENSA_ILi128EEEEEENS_12float_e5m2_tENS5_IJlSC_lEEESJ_SK_NS4_8TiledMMAINS4_8MMA_AtomIJNS4_10MMA_TraitsINS4_19SM100_MMA_F8F6F4_SSEJSJ_SJ_fSF_SG_NS4_17integral_constantINS4_4UMMA5MajorELSR_0EEESS_NSP_INSQ_7ScaleInELST_0EEESU_EEEEEENS4_6LayoutINS5_IJSC_SC_SC_EEENS5_IJNSA_ILi0EEESZ_SZ_EEEEENS5_IJNS4_10UnderscoreES12_S12_EEEEENS4_13SM90_TMA_LOADENS4_14ComposedLayoutINS4_7SwizzleILi3ELi4ELi3EEENS4_18smem_ptr_flag_bitsILi8EEENSX_INS5_IJSB_SH_EEENS5_IJSH_SC_EEEEEEEvNS4_8identityENS4_23SM90_TMA_LOAD_MULTICASTES1E_vS1F_EENS_8epilogue10collective18CollectiveEpilogueINS1I_23Sm100TmaWarpSpecializedILi4ELi2ELi32ELb0ELb0EEEJSI_NS5_IJNSX_ISF_SC_EES1N_EEESJ_SK_SJ_SK_NS1I_6fusion15FusionCallbacksIS1M_NS1P_17LinearCombinationISJ_fSJ_fLNS_15FloatRoundStyleE2EEESI_S1O_JEEENS4_5SM1004TMEM4LOAD26SM100_TMEM_LOAD_16dp32b32xES15_NS16_INS17_ILi2ELi4ELi3EEES1A_NSX_INS5_IJSB_SF_EEENS5_IJSF_SC_EEEEEEENS4_39AutoVectorizingCopyWithAssumedAlignmentILi128EEENS4_14SM90_TMA_STOREES23_S25_S25_EEEvvEEEEvNT_6ParamsE)
        /*0044*/ 	.word	0x00000000
.L_30:


//--------------------- .nv.compat                --------------------------
	.section	.nv.compat,"",@"SHT_CUDA_COMPAT_INFO"
	.align	4
        /*0000*/ 	.byte	0x02, 0x09, 0x01, 0x00, 0x02, 0x02, 0x02, 0x00, 0x02, 0x05, 0x05, 0x00, 0x03, 0x07, 0x01, 0x01
        /*0010*/ 	.byte	0x02, 0x03, 0x01, 0x00, 0x02, 0x06, 0x01, 0x00, 0x04, 0x0b, 0x08, 0x00, 0x09, 0x00, 0x00, 0x00
        /*0020*/ 	.byte	0x00, 0x00, 0x00, 0x00


//--------------------- .nv.info._ZN7cutlass13device_kernelINS_4gemm6kernel13GemmUniversalIN4cute5tupleIJiiiiEEENS1_10collective13CollectiveMmaINS1_35MainloopSm100TmaUmmaWarpSpecializedILi5ELi2ELi4ENS5_IJNS4_1CILi8EEENSA_ILi1EEESC_EEEEENS5_IJNSA_ILi64EEENSA_ILi256EEENSA_ILi128EEEEEENS_12float_e5m2_tENS5_IJlSC_lEEESJ_SK_NS4_8TiledMMAINS4_8MMA_AtomIJNS4_10MMA_TraitsINS4_19SM100_MMA_F8F6F4_SSEJSJ_SJ_fSF_SG_NS4_17integral_constantINS4_4UMMA5MajorELSR_0EEESS_NSP_INSQ_7ScaleInELST_0EEESU_EEEEEENS4_6LayoutINS5_IJSC_SC_SC_EEENS5_IJNSA_ILi0EEESZ_SZ_EEEEENS5_IJNS4_10UnderscoreES12_S12_EEEEENS4_13SM90_TMA_LOADENS4_14ComposedLayoutINS4_7SwizzleILi3ELi4ELi3EEENS4_18smem_ptr_flag_bitsILi8EEENSX_INS5_IJSB_SH_EEENS5_IJSH_SC_EEEEEEEvNS4_8identityENS4_23SM90_TMA_LOAD_MULTICASTES1E_vS1F_EENS_8epilogue10collective18CollectiveEpilogueINS1I_23Sm100TmaWarpSpecializedILi4ELi2ELi32ELb0ELb0EEEJSI_NS5_IJNSX_ISF_SC_EES1N_EEESJ_SK_SJ_SK_NS1I_6fusion15FusionCallbacksIS1M_NS1P_17LinearCombinationISJ_fSJ_fLNS_15FloatRoundStyleE2EEESI_S1O_JEEENS4_5SM1004TMEM4LOAD26SM100_TMEM_LOAD_16dp32b32xES15_NS16_INS17_ILi2ELi4ELi3EEES1A_NSX_INS5_IJSB_SF_EEENS5_IJSF_SC_EEEEEEENS4_39AutoVectorizingCopyWithAssumedAlignmentILi128EEENS4_14SM90_TMA_STOREES23_S25_S25_EEEvvEEEEvNT_6ParamsE --------------------------
	.section	.nv.info._ZN7cutlass13device_kernelINS_4gemm6kernel13GemmUniversalIN4cute5tupleIJiiiiEEENS1_10collective13CollectiveMmaINS1_35MainloopSm100TmaUmmaWarpSpecializedILi5ELi2ELi4ENS5_IJNS4_1CILi8EEENSA_ILi1EEESC_EEEEENS5_IJNSA_ILi64EEENSA_ILi256EEENSA_ILi128EEEEEENS_12float_e5m2_tENS5_IJlSC_lEEESJ_SK_NS4_8TiledMMAINS4_8MMA_AtomIJNS4_10MMA_TraitsINS4_19SM100_MMA_F8F6F4_SSEJSJ_SJ_fSF_SG_NS4_17integral_constantINS4_4UMMA5MajorELSR_0EEESS_NSP_INSQ_7ScaleInELST_0EEESU_EEEEEENS4_6LayoutINS5_IJSC_SC_SC_EEENS5_IJNSA_ILi0EEESZ_SZ_EEEEENS5_IJNS4_10UnderscoreES12_S12_EEEEENS4_13SM90_TMA_LOADENS4_14ComposedLayoutINS4_7SwizzleILi3ELi4ELi3EEENS4_18smem_ptr_flag_bitsILi8EEENSX_INS5_IJSB_SH_EEENS5_IJSH_SC_EEEEEEEvNS4_8identityENS4_23SM90_TMA_LOAD_MULTICASTES1E_vS1F_EENS_8epilogue10collective18CollectiveEpilogueINS1I_23Sm100TmaWarpSpecializedILi4ELi2ELi32ELb0ELb0EEEJSI_NS5_IJNSX_ISF_SC_EES1N_EEESJ_SK_SJ_SK_NS1I_6fusion15FusionCallbacksIS1M_NS1P_17LinearCombinationISJ_fSJ_fLNS_15FloatRoundStyleE2EEESI_S1O_JEEENS4_5SM1004TMEM4LOAD26SM100_TMEM_LOAD_16dp32b32xES15_NS16_INS17_ILi2ELi4ELi3EEES1A_NSX_INS5_IJSB_SF_EEENS5_IJSF_SC_EEEEEEENS4_39AutoVectorizingCopyWithAssumedAlignmentILi128EEENS4_14SM90_TMA_STOREES23_S25_S25_EEEvvEEEEvNT_6ParamsE,"",@"SHT_CUDA_INFO"
	.sectionflags	@""
	.align	4


	//----- nvinfo : EIATTR_CUDA_API_VERSION
	.align		4
        /*0000*/ 	.byte	0x04, 0x37
        /*0002*/ 	.short	(.L_32 - .L_31)
.L_31:
        /*0004*/ 	.word	0x00000082


	//----- nvinfo : EIATTR_KPARAM_INFO
	.align		4
.L_32:
        /*0008*/ 	.byte	0x04, 0x17
        /*000a*/ 	.short	(.L_34 - .L_33)
.L_33:
        /*000c*/ 	.word	0x00000000
        /*0010*/ 	.short	0x0000
        /*0012*/ 	.short	0x0000
        /*0014*/ 	.byte	0x00, 0xf0, 0x01, 0x20


	//----- nvinfo : EIATTR_AT_ENTRY_FRAGMENTS
	.align		4
.L_34:
        /*0018*/ 	.byte	0x04, 0x4f
        /*001a*/ 	.short	(.L_36 - .L_35)


	//   ....[0]....
.L_35:
        /*001c*/ 	.word	0x00000006


	//----- nvinfo : EIATTR_RESERVED_SMEM_USED
	.align		4
.L_36:
        /*0020*/ 	.byte	0x01, 0x41
	.zero		2


	//----- nvinfo : EIATTR_SPARSE_MMA_MASK
	.align		4
        /*0024*/ 	.byte	0x03, 0x50
        /*0026*/ 	.short	0x0000


	//----- nvinfo : EIATTR_TCGEN05_1CTA_USED
	.align		4
        /*0028*/ 	.byte	0x01, 0x51
	.zero		2


	//----- nvinfo : EIATTR_MAXREG_COUNT
	.align		4
        /*002c*/ 	.byte	0x03, 0x1b
        /*002e*/ 	.short	0x00ff


	//----- nvinfo : EIATTR_NUM_BARRIERS
	.align		4
        /*0030*/ 	.byte	0x02, 0x4c
        /*0032*/ 	.byte	0x07
	.zero		1


	//----- nvinfo : EIATTR_EXTERNS
	.align		4
        /*0034*/ 	.byte	0x04, 0x0f
        /*0036*/ 	.short	(.L_38 - .L_37)


	//   ....[0]....
	.align		4
.L_37:
        /*0038*/ 	.word	index@(__assertfail)


	//----- nvinfo : EIATTR_MERCURY_ISA_VERSION
	.align		4
.L_38:
        /*003c*/ 	.byte	0x03, 0x5f
        /*003e*/ 	.short	0x0101


	//----- nvinfo : EIATTR_INT_WARP_WIDE_INSTR_OFFSETS
	.align		4
        /*0040*/ 	.byte	0x04, 0x31
        /*0042*/ 	.short	(.L_40 - .L_39)


	//   ....[0]....
.L_39:
        /*0044*/ 	.word	0x00003ec0


	//   ....[1]....
        /*0048*/ 	.word	0x00003ee0


	//   ....[2]....
        /*004c*/ 	.word	0x00003f10


	//   ....[3]....
        /*0050*/ 	.word	0x00004b20


	//   ....[4]....
        /*0054*/ 	.word	0x00004b80


	//   ....[5]....
        /*0058*/ 	.word	0x00004c60


	//   ....[6]....
        /*005c*/ 	.word	0x00004ce0


	//   ....[7]....
        /*0060*/ 	.word	0x00004dd0


	//   ....[8]....
        /*0064*/ 	.word	0x00004e60


	//   ....[9]....
        /*0068*/ 	.word	0x00004f50


	//   ....[10]....
        /*006c*/ 	.word	0x00005000


	//----- nvinfo : EIATTR_COOP_GROUP_MASK_REGIDS
	.align		4
.L_40:
        /*0070*/ 	.byte	0x04, 0x29
        /*0072*/ 	.short	(.L_42 - .L_41)


	//   ....[0]....
.L_41:
        /*0074*/ 	.word	0xffffffff


	//   ....[1]....
        /*0078*/ 	.word	0xffffffff


	//   ....[2]....
        /*007c*/ 	.word	0xffffffff


	//   ....[3]....
        /*0080*/ 	.word	0xffffffff


	//   ....[4]....
        /*0084*/ 	.word	0xffffffff


	//   ....[5]....
        /*0088*/ 	.word	0xffffffff


	//   ....[6]....
        /*008c*/ 	.word	0xffffffff


	//   ....[7]....
        /*0090*/ 	.word	0xffffffff


	//   ....[8]....
        /*0094*/ 	.word	0xffffffff


	//   ....[9]....
        /*0098*/ 	.word	0xffffffff


	//   ....[10]....
        /*009c*/ 	.word	0xffffffff


	//   ....[11]....
        /*00a0*/ 	.word	0xffffffff


	//   ....[12]....
        /*00a4*/ 	.word	0xffffffff


	//   ....[13]....
        /*00a8*/ 	.word	0xffffffff


	//----- nvinfo : EIATTR_COOP_GROUP_INSTR_OFFSETS
	.align		4
.L_42:
        /*00ac*/ 	.byte	0x04, 0x28
        /*00ae*/ 	.short	(.L_44 - .L_43)


	//   ....[0]....
.L_43:
        /*00b0*/ 	.word	0x00000080


	//   ....[1]....
        /*00b4*/ 	.word	0x000004f0


	//   ....[2]....
        /*00b8*/ 	.word	0x000006b0


	//   ....[3]....
        /*00bc*/ 	.word	0x00000850


	//   ....[4]....
        /*00c0*/ 	.word	0x00000950


	//   ....[5]....
        /*00c4*/ 	.word	0x00000ac0


	//   ....[6]....
        /*00c8*/ 	.word	0x00000c60


	//   ....[7]....
        /*00cc*/ 	.word	0x00000e10


	//   ....[8]....
        /*00d0*/ 	.word	0x00002140


	//   ....[9]....
        /*00d4*/ 	.word	0x000030b0


	//   ....[10]....
        /*00d8*/ 	.word	0x000032c0


	//   ....[11]....
        /*00dc*/ 	.word	0x000032f0


	//   ....[12]....
        /*00e0*/ 	.word	0x00003da0


	//   ....[13]....
        /*00e4*/ 	.word	0x00003fd0


	//----- nvinfo : EIATTR_VRC_CTA_INIT_COUNT
	.align		4
.L_44:
        /*00e8*/ 	.byte	0x02, 0x4a
        /*00ea*/ 	.byte	0x80
	.zero		1


	//----- nvinfo : EIATTR_SYSCALL_OFFSETS
	.align		4
        /*00ec*/ 	.byte	0x04, 0x46
        /*00ee*/ 	.short	(.L_46 - .L_45)


	//   ....[0]....
.L_45:
        /*00f0*/ 	.word	0x00005c90


	//   ....[1]....
        /*00f4*/ 	.word	0x00005dd0


	//   ....[2]....
        /*00f8*/ 	.word	0x00006600


	//   ....[3]....
        /*00fc*/ 	.word	0x00007390


	//   ....[4]....
        /*0100*/ 	.word	0x000080e0


	//   ....[5]....
        /*0104*/ 	.word	0x00008e60


	//----- nvinfo : EIATTR_MBARRIER_INSTR_OFFSETS
	.align		4
.L_46:
        /*0108*/ 	.byte	0x04, 0x39
        /*010a*/ 	.short	(.L_48 - .L_47)


	//   ....[0]....
.L_47:
        /*010c*/ 	.word	0x00000600
        /*0110*/ 	.word	0x000000ff
        /*0114*/ 	.word	0x00000000
        /*0118*/ 	.short	0x0100
        /*011a*/ 	.byte	0x04
	.zero		1


	//   ....[1]....
        /*011c*/ 	.word	0x00000610
        /*0120*/ 	.word	0x000000ff
        /*0124*/ 	.word	0x00000028
        /*0128*/ 	.short	0x0100
        /*012a*/ 	.byte	0x04
	.zero		1


	//   ....[2]....
        /*012c*/ 	.word	0x00000620
        /*0130*/ 	.word	0x000000ff
        /*0134*/ 	.word	0x00000008
        /*0138*/ 	.short	0x0100
        /*013a*/ 	.byte	0x04
	.zero		1


	//   ....[3]....
        /*013c*/ 	.word	0x00000630
        /*0140*/ 	.word	0x000000ff
        /*0144*/ 	.word	0x00000030
        /*0148*/ 	.short	0x0100
        /*014a*/ 	.byte	0x04
	.zero		1


	//   ....[4]....
        /*014c*/ 	.word	0x00000640
        /*0150*/ 	.word	0x000000ff
        /*0154*/ 	.word	0x00000010
        /*0158*/ 	.short	0x0100
        /*015a*/ 	.byte	0x04
	.zero		1


	//   ....[5]....
        /*015c*/ 	.word	0x00000650
        /*0160*/ 	.word	0x000000ff
        /*0164*/ 	.word	0x00000038
        /*0168*/ 	.short	0x0100
        /*016a*/ 	.byte	0x04
	.zero		1


	//   ....[6]....
        /*016c*/ 	.word	0x00000660
        /*0170*/ 	.word	0x000000ff
        /*0174*/ 	.word	0x00000018
        /*0178*/ 	.short	0x0100
        /*017a*/ 	.byte	0x04
	.zero		1


	//   ....[7]....
        /*017c*/ 	.word	0x00000670
        /*0180*/ 	.word	0x000000ff
        /*0184*/ 	.word	0x00000040
        /*0188*/ 	.short	0x0100
        /*018a*/ 	.byte	0x04
	.zero		1


	//   ....[8]....
        /*018c*/ 	.word	0x00000680
        /*0190*/ 	.word	0x000000ff
        /*0194*/ 	.word	0x00000020
        /*0198*/ 	.short	0x0100
        /*019a*/ 	.byte	0x04
	.zero		1


	//   ....[9]....
        /*019c*/ 	.word	0x00000690
        /*01a0*/ 	.word	0x000000ff
        /*01a4*/ 	.word	0x00000048
        /*01a8*/ 	.short	0x0100
        /*01aa*/ 	.byte	0x04
	.zero		1


	//   ....[10]....
        /*01ac*/ 	.word	0x000007c0
        /*01b0*/ 	.word	0x000000ff
        /*01b4*/ 	.word	0x00000050
        /*01b8*/ 	.short	0x0100
        /*01ba*/ 	.byte	0x04
	.zero		1


	//   ....[11]....
        /*01bc*/ 	.word	0x000007d0
        /*01c0*/ 	.word	0x000000ff
        /*01c4*/ 	.word	0x00000070
        /*01c8*/ 	.short	0x0100
        /*01ca*/ 	.byte	0x04
	.zero		1


	//   ....[12]....
        /*01cc*/ 	.word	0x000007e0
        /*01d0*/ 	.word	0x000000ff
        /*01d4*/ 	.word	0x00000058
        /*01d8*/ 	.short	0x0100
        /*01da*/ 	.byte	0x04
	.zero		1


	//   ....[13]....
        /*01dc*/ 	.word	0x000007f0
        /*01e0*/ 	.word	0x000000ff
        /*01e4*/ 	.word	0x00000078
        /*01e8*/ 	.short	0x0100
        /*01ea*/ 	.byte	0x04
	.zero		1


	//   ....[14]....
        /*01ec*/ 	.word	0x00000800
        /*01f0*/ 	.word	0x000000ff
        /*01f4*/ 	.word	0x00000060
        /*01f8*/ 	.short	0x0100
        /*01fa*/ 	.byte	0x04
	.zero		1


	//   ....[15]....
        /*01fc*/ 	.word	0x00000810
        /*0200*/ 	.word	0x000000ff
        /*0204*/ 	.word	0x00000080
        /*0208*/ 	.short	0x0100
        /*020a*/ 	.byte	0x04
	.zero		1


	//   ....[16]....
        /*020c*/ 	.word	0x00000820
        /*0210*/ 	.word	0x000000ff
        /*0214*/ 	.word	0x00000068
        /*0218*/ 	.short	0x0100
        /*021a*/ 	.byte	0x04
	.zero		1


	//   ....[17]....
        /*021c*/ 	.word	0x00000830
        /*0220*/ 	.word	0x000000ff
        /*0224*/ 	.word	0x00000088
        /*0228*/ 	.short	0x0100
        /*022a*/ 	.byte	0x04
	.zero		1


	//   ....[18]....
        /*022c*/ 	.word	0x00000920
        /*0230*/ 	.word	0x000000ff
        /*0234*/ 	.word	0x00000090
        /*0238*/ 	.short	0x0100
        /*023a*/ 	.byte	0x06
	.zero		1


	//   ....[19]....
        /*023c*/ 	.word	0x00000930
        /*0240*/ 	.word	0x000000ff
        /*0244*/ 	.word	0x00000098
        /*0248*/ 	.short	0x0100
        /*024a*/ 	.byte	0x06
	.zero		1


	//   ....[20]....
        /*024c*/ 	.word	0x00000a70
        /*0250*/ 	.word	0x000000ff
        /*0254*/ 	.word	0x000000a0
        /*0258*/ 	.short	0x0100
        /*025a*/ 	.byte	0x06
	.zero		1


	//   ....[21]....
        /*025c*/ 	.word	0x00000a80
        /*0260*/ 	.word	0x000000ff
        /*0264*/ 	.word	0x000000b0
        /*0268*/ 	.short	0x0100
        /*026a*/ 	.byte	0x06
	.zero		1


	//   ....[22]....
        /*026c*/ 	.word	0x00000a90
        /*0270*/ 	.word	0x000000ff
        /*0274*/ 	.word	0x000000a8
        /*0278*/ 	.short	0x0100
        /*027a*/ 	.byte	0x06
	.zero		1


	//   ....[23]....
        /*027c*/ 	.word	0x00000aa0
        /*0280*/ 	.word	0x000000ff
        /*0284*/ 	.word	0x000000b8
        /*0288*/ 	.short	0x0100
        /*028a*/ 	.byte	0x06
	.zero		1


	//   ....[24]....
        /*028c*/ 	.word	0x00000bd0
        /*0290*/ 	.word	0x000000ff
        /*0294*/ 	.word	0x000000c0
        /*0298*/ 	.short	0x0100
        /*029a*/ 	.byte	0x04
	.zero		1


	//   ....[25]....
        /*029c*/ 	.word	0x00000be0
        /*02a0*/ 	.word	0x000000ff
        /*02a4*/ 	.word	0x000000e0
        /*02a8*/ 	.short	0x0100
        /*02aa*/ 	.byte	0x04
	.zero		1


	//   ....[26]....
        /*02ac*/ 	.word	0x00000bf0
        /*02b0*/ 	.word	0x000000ff
        /*02b4*/ 	.word	0x000000c8
        /*02b8*/ 	.short	0x0100
        /*02ba*/ 	.byte	0x04
	.zero		1


	//   ....[27]....
        /*02bc*/ 	.word	0x00000c00
        /*02c0*/ 	.word	0x000000ff
        /*02c4*/ 	.word	0x000000e8
        /*02c8*/ 	.short	0x0100
        /*02ca*/ 	.byte	0x04
	.zero		1


	//   ....[28]....
        /*02cc*/ 	.word	0x00000c10
        /*02d0*/ 	.word	0x000000ff
        /*02d4*/ 	.word	0x000000d0
        /*02d8*/ 	.short	0x0100
        /*02da*/ 	.byte	0x04
	.zero		1


	//   ....[29]....
        /*02dc*/ 	.word	0x00000c20
        /*02e0*/ 	.word	0x000000ff
        /*02e4*/ 	.word	0x000000f0
        /*02e8*/ 	.short	0x0100
        /*02ea*/ 	.byte	0x04
	.zero		1


	//   ....[30]....
        /*02ec*/ 	.word	0x00000c30
        /*02f0*/ 	.word	0x000000ff
        /*02f4*/ 	.word	0x000000d8
        /*02f8*/ 	.short	0x0100
        /*02fa*/ 	.byte	0x04
	.zero		1


	//   ....[31]....
        /*02fc*/ 	.word	0x00000c40
        /*0300*/ 	.word	0x000000ff
        /*0304*/ 	.word	0x000000f8
        /*0308*/ 	.short	0x0100
        /*030a*/ 	.byte	0x04
	.zero		1


	//   ....[32]....
        /*030c*/ 	.word	0x00000d30
        /*0310*/ 	.word	0x000000ff
        /*0314*/ 	.word	0x00000100
        /*0318*/ 	.short	0x0100
        /*031a*/ 	.byte	0x04
	.zero		1


	//   ....[33]....
        /*031c*/ 	.word	0x00000d40
        /*0320*/ 	.word	0x000000ff
        /*0324*/ 	.word	0x00000110
        /*0328*/ 	.short	0x0100
        /*032a*/ 	.byte	0x04
	.zero		1


	//   ....[34]....
        /*032c*/ 	.word	0x00000d50
        /*0330*/ 	.word	0x000000ff
        /*0334*/ 	.word	0x00000108
        /*0338*/ 	.short	0x0100
        /*033a*/ 	.byte	0x04
	.zero		1


	//   ....[35]....
        /*033c*/ 	.word	0x00000d60
        /*0340*/ 	.word	0x000000ff
        /*0344*/ 	.word	0x00000118
        /*0348*/ 	.short	0x0100
        /*034a*/ 	.byte	0x04
	.zero		1


	//   ....[36]....
        /*034c*/ 	.word	0x000019f0
        /*0350*/ 	.word	0x00000000
        /*0354*/ 	.word	0x00000110
        /*0358*/ 	.short	0x010a
        /*035a*/ 	.byte	0xff
	.zero		1


	//   ....[37]....
        /*035c*/ 	.word	0x00001a10
        /*0360*/ 	.word	0x00000000
        /*0364*/ 	.word	0x00000100
        /*0368*/ 	.short	0x0101
        /*036a*/ 	.byte	0xff
	.zero		1


	//   ....[38]....
        /*036c*/ 	.word	0x00001ad0
        /*0370*/ 	.word	0x000000ff
        /*0374*/ 	.word	0x00000028
        /*0378*/ 	.short	0x010a
        /*037a*/ 	.byte	0x04
	.zero		1


	//   ....[39]....
        /*037c*/ 	.word	0x00001b50
        /*0380*/ 	.word	0x000000ff
        /*0384*/ 	.word	0x00000028
        /*0388*/ 	.short	0x010a
        /*038a*/ 	.byte	0x21
	.zero		1


	//   ....[40]....
        /*038c*/ 	.word	0x00001ce0
        /*0390*/ 	.word	0x000000ff
        /*0394*/ 	.word	0x00000028
        /*0398*/ 	.short	0x010a
        /*039a*/ 	.byte	0x08
	.zero		1


	//   ....[41]....
        /*039c*/ 	.word	0x00001e00
        /*03a0*/ 	.word	0x000000ff
        /*03a4*/ 	.word	0x00000098
        /*03a8*/ 	.short	0x0101
        /*03aa*/ 	.byte	0x07
	.zero		1


	//   ....[42]....
        /*03ac*/ 	.word	0x00001e20
        /*03b0*/ 	.word	0x000000ff
        /*03b4*/ 	.word	0x00000028
        /*03b8*/ 	.short	0x010a
        /*03ba*/ 	.byte	0x04
	.zero		1


	//   ....[43]....
        /*03bc*/ 	.word	0x00001ea0
        /*03c0*/ 	.word	0x000000ff
        /*03c4*/ 	.word	0x00000028
        /*03c8*/ 	.short	0x010a
        /*03ca*/ 	.byte	0x09
	.zero		1


	//   ....[44]....
        /*03cc*/ 	.word	0x00002040
        /*03d0*/ 	.word	0x000000ff
        /*03d4*/ 	.word	0x00000028
        /*03d8*/ 	.short	0x010a
        /*03da*/ 	.byte	0x06
	.zero		1


	//   ....[45]....
        /*03dc*/ 	.word	0x00002170
        /*03e0*/ 	.word	0x00000003
        /*03e4*/ 	.word	0x000000a0
        /*03e8*/ 	.short	0x010a
        /*03ea*/ 	.byte	0xff
	.zero		1


	//   ....[46]....
        /*03ec*/ 	.word	0x000022c0
        /*03f0*/ 	.word	0x00000000
        /*03f4*/ 	.word	0x00000000
        /*03f8*/ 	.short	0x0101
        /*03fa*/ 	.byte	0xff
	.zero		1


	//   ....[47]....
        /*03fc*/ 	.word	0x00002870
        /*0400*/ 	.word	0x000000ff
        /*0404*/ 	.word	0x00000000
        /*0408*/ 	.short	0x010a
        /*040a*/ 	.byte	0x04
	.zero		1


	//   ....[48]....
        /*040c*/ 	.word	0x00002900
        /*0410*/ 	.word	0x000000ff
        /*0414*/ 	.word	0x00000000
        /*0418*/ 	.short	0x010a
        /*041a*/ 	.byte	0x05
	.zero		1


	//   ....[49]....
        /*041c*/ 	.word	0x00002990
        /*0420*/ 	.word	0x000000ff
        /*0424*/ 	.word	0x00000000
        /*0428*/ 	.short	0x010a
        /*042a*/ 	.byte	0x05
	.zero		1


	//   ....[50]....
        /*042c*/ 	.word	0x00002a20
        /*0430*/ 	.word	0x000000ff
        /*0434*/ 	.word	0x00000000
        /*0438*/ 	.short	0x010a
        /*043a*/ 	.byte	0x05
	.zero		1


	//   ....[51]....
        /*043c*/ 	.word	0x00002ac0
        /*0440*/ 	.word	0x00000000
        /*0444*/ 	.word	0x00000000
        /*0448*/ 	.short	0x010a
        /*044a*/ 	.byte	0xff
	.zero		1


	//   ....[52]....
        /*044c*/ 	.word	0x00002c00
        /*0450*/ 	.word	0x00000002
        /*0454*/ 	.word	0x00000100
        /*0458*/ 	.short	0x010a
        /*045a*/ 	.byte	0xff
	.zero		1


	//   ....[53]....
        /*045c*/ 	.word	0x00002c60
        /*0460*/ 	.word	0x00000004
        /*0464*/ 	.word	0x00000000
        /*0468*/ 	.short	0x0101
        /*046a*/ 	.byte	0xff
	.zero		1


	//   ....[54]....
        /*046c*/ 	.word	0x00002c80
        /*0470*/ 	.word	0x000000ff
        /*0474*/ 	.word	0x000000b0
        /*0478*/ 	.short	0x010a
        /*047a*/ 	.byte	0x04
	.zero		1


	//   ....[55]....
        /*047c*/ 	.word	0x00002da0
        /*0480*/ 	.word	0x00000002
        /*0484*/ 	.word	0x000000a0
        /*0488*/ 	.short	0x010a
        /*048a*/ 	.byte	0xff
	.zero		1


	//   ....[56]....
        /*048c*/ 	.word	0x00002eb0
        /*0490*/ 	.word	0x00000002
        /*0494*/ 	.word	0x00000000
        /*0498*/ 	.short	0x0101
        /*049a*/ 	.byte	0xff
	.zero		1


	//   ....[57]....
        /*049c*/ 	.word	0x00002f40
        /*04a0*/ 	.word	0x000000ff
        /*04a4*/ 	.word	0x000000b0
        /*04a8*/ 	.short	0x0106
        /*04aa*/ 	.byte	0x04
	.zero		1


	//   ....[58]....
        /*04ac*/ 	.word	0x00002f60
        /*04b0*/ 	.word	0x000000ff
        /*04b4*/ 	.word	0x000000b0
        /*04b8*/ 	.short	0x010a
        /*04ba*/ 	.byte	0x04
	.zero		1


	//   ....[59]....
        /*04bc*/ 	.word	0x00002ff0
        /*04c0*/ 	.word	0x000000ff
        /*04c4*/ 	.word	0x000000b0
        /*04c8*/ 	.short	0x0106
        /*04ca*/ 	.byte	0x07
	.zero		1


	//   ....[60]....
        /*04cc*/ 	.word	0x00003030
        /*04d0*/ 	.word	0x00000000
        /*04d4*/ 	.word	0x000000b0
        /*04d8*/ 	.short	0x010a
        /*04da*/ 	.byte	0xff
	.zero		1


	//   ....[61]....
        /*04dc*/ 	.word	0x00003590
        /*04e0*/ 	.word	0x00000000
        /*04e4*/ 	.word	0x000000a0
        /*04e8*/ 	.short	0x010a
        /*04ea*/ 	.byte	0xff
	.zero		1


	//   ....[62]....
        /*04ec*/ 	.word	0x00003690
        /*04f0*/ 	.word	0x00000003
        /*04f4*/ 	.word	0x00000000
        /*04f8*/ 	.short	0x0101
        /*04fa*/ 	.byte	0xff
	.zero		1


	//   ....[63]....
        /*04fc*/ 	.word	0x000036a0
        /*0500*/ 	.word	0x000000ff
        /*0504*/ 	.word	0x00000000
        /*0508*/ 	.short	0x010a
        /*050a*/ 	.byte	0x04
	.zero		1


	//   ....[64]....
        /*050c*/ 	.word	0x00003720
        /*0510*/ 	.word	0x000000ff
        /*0514*/ 	.word	0x000000e0
        /*0518*/ 	.short	0x010a
        /*051a*/ 	.byte	0x1f
	.zero		1


	//   ....[65]....
        /*051c*/ 	.word	0x00003800
        /*0520*/ 	.word	0x000000ff
        /*0524*/ 	.word	0x00000000
        /*0528*/ 	.short	0x010a
        /*052a*/ 	.byte	0x05
	.zero		1


	//   ....[66]....
        /*052c*/ 	.word	0x00003940
        /*0530*/ 	.word	0x000000ff
        /*0534*/ 	.word	0x00000000
        /*0538*/ 	.short	0x010a
        /*053a*/ 	.byte	0x04
	.zero		1


	//   ....[67]....
        /*053c*/ 	.word	0x00003bd0
        /*0540*/ 	.word	0x000000ff
        /*0544*/ 	.word	0x00000000
        /*0548*/ 	.short	0x010a
        /*054a*/ 	.byte	0x04
	.zero		1


	//   ....[68]....
        /*054c*/ 	.word	0x00003c60
        /*0550*/ 	.word	0x000000ff
        /*0554*/ 	.word	0x00000000
        /*0558*/ 	.short	0x010a
        /*055a*/ 	.byte	0x05
	.zero		1


	//   ....[69]....
        /*055c*/ 	.word	0x00003cf0
        /*0560*/ 	.word	0x000000ff
        /*0564*/ 	.word	0x00000000
        /*0568*/ 	.short	0x010a
        /*056a*/ 	.byte	0x05
	.zero		1


	//   ....[70]....
        /*056c*/ 	.word	0x00003d80
        /*0570*/ 	.word	0x000000ff
        /*0574*/ 	.word	0x00000000
        /*0578*/ 	.short	0x010a
        /*057a*/ 	.byte	0x04
	.zero		1


	//   ....[71]....
        /*057c*/ 	.word	0x000042e0
        /*0580*/ 	.word	0x00000008
        /*0584*/ 	.word	0x000000a0
        /*0588*/ 	.short	0x010a
        /*058a*/ 	.byte	0xff
	.zero		1


	//   ....[72]....
        /*058c*/ 	.word	0x00004450
        /*0590*/ 	.word	0x00000000
        /*0594*/ 	.word	0x00000000
        /*0598*/ 	.short	0x0101
        /*059a*/ 	.byte	0xff
	.zero		1


	//   ....[73]....
        /*059c*/ 	.word	0x00004930
        /*05a0*/ 	.word	0x000000ff
        /*05a4*/ 	.word	0x00000098
        /*05a8*/ 	.short	0x010a
        /*05aa*/ 	.byte	0x15
	.zero		1


	//   ....[74]....
        /*05ac*/ 	.word	0x00004ac0
        /*05b0*/ 	.word	0x000000ff
        /*05b4*/ 	.word	0x00000070
        /*05b8*/ 	.short	0x010a
        /*05ba*/ 	.byte	0x15
	.zero		1


	//   ....[75]....
        /*05bc*/ 	.word	0x00004c10
        /*05c0*/ 	.word	0x000000ff
        /*05c4*/ 	.word	0x00000050
        /*05c8*/ 	.short	0x010b
        /*05ca*/ 	.byte	0x15
	.zero		1


	//   ....[76]....
        /*05cc*/ 	.word	0x00004c20
        /*05d0*/ 	.word	0x000000ff
        /*05d4*/ 	.word	0x00000000
        /*05d8*/ 	.short	0x0101
        /*05da*/ 	.byte	0x32
	.zero		1


	//   ....[77]....
        /*05dc*/ 	.word	0x00004c30
        /*05e0*/ 	.word	0x000000ff
        /*05e4*/ 	.word	0x00000078
        /*05e8*/ 	.short	0x010a
        /*05ea*/ 	.byte	0x15
	.zero		1


	//   ....[78]....
        /*05ec*/ 	.word	0x00004d80
        /*05f0*/ 	.word	0x000000ff
        /*05f4*/ 	.word	0x00000058
        /*05f8*/ 	.short	0x010b
        /*05fa*/ 	.byte	0x15
	.zero		1


	//   ....[79]....
        /*05fc*/ 	.word	0x00004d90
        /*0600*/ 	.word	0x000000ff
        /*0604*/ 	.word	0x00000000
        /*0608*/ 	.short	0x0101
        /*060a*/ 	.byte	0x31
	.zero		1


	//   ....[80]....
        /*060c*/ 	.word	0x00004da0
        /*0610*/ 	.word	0x000000ff
        /*0614*/ 	.word	0x00000080
        /*0618*/ 	.short	0x010a
        /*061a*/ 	.byte	0x15
	.zero		1


	//   ....[81]....
        /*061c*/ 	.word	0x00004f00
        /*0620*/ 	.word	0x000000ff
        /*0624*/ 	.word	0x00000060
        /*0628*/ 	.short	0x010b
        /*062a*/ 	.byte	0x15
	.zero		1


	//   ....[82]....
        /*062c*/ 	.word	0x00004f10
        /*0630*/ 	.word	0x000000ff
        /*0634*/ 	.word	0x00000000
        /*0638*/ 	.short	0x0101
        /*063a*/ 	.byte	0x30
	.zero		1


	//   ....[83]....
        /*063c*/ 	.word	0x00004f20
        /*0640*/ 	.word	0x000000ff
        /*0644*/ 	.word	0x00000088
        /*0648*/ 	.short	0x010a
        /*064a*/ 	.byte	0x15
	.zero		1


	//   ....[84]....
        /*064c*/ 	.word	0x00005110
        /*0650*/ 	.word	0x000000ff
        /*0654*/ 	.word	0x00000068
        /*0658*/ 	.short	0x010b
        /*065a*/ 	.byte	0x15
	.zero		1


	//   ....[85]....
        /*065c*/ 	.word	0x00005120
        /*0660*/ 	.word	0x000000ff
        /*0664*/ 	.word	0x00000000
        /*0668*/ 	.short	0x0101
        /*066a*/ 	.byte	0x2b
	.zero		1


	//   ....[86]....
        /*066c*/ 	.word	0x00005150
        /*0670*/ 	.word	0x000000ff
        /*0674*/ 	.word	0x00000070
        /*0678*/ 	.short	0x010a
        /*067a*/ 	.byte	0x15
	.zero		1


	//   ....[87]....
        /*067c*/ 	.word	0x00005170
        /*0680*/ 	.word	0x000000ff
        /*0684*/ 	.word	0x00000078
        /*0688*/ 	.short	0x010a
        /*068a*/ 	.byte	0x15
	.zero		1


	//   ....[88]....
        /*068c*/ 	.word	0x00005190
        /*0690*/ 	.word	0x000000ff
        /*0694*/ 	.word	0x00000080
        /*0698*/ 	.short	0x010a
        /*069a*/ 	.byte	0x15
	.zero		1


	//   ....[89]....
        /*069c*/ 	.word	0x000051d0
        /*06a0*/ 	.word	0x00000000
        /*06a4*/ 	.word	0x00000088
        /*06a8*/ 	.short	0x010a
        /*06aa*/ 	.byte	0xff
	.zero		1


	//   ....[90]....
        /*06ac*/ 	.word	0x00005520
        /*06b0*/ 	.word	0x00000003
        /*06b4*/ 	.word	0x000000a0
        /*06b8*/ 	.short	0x010a
        /*06ba*/ 	.byte	0xff
	.zero		1


	//   ....[91]....
        /*06bc*/ 	.word	0x000056a0
        /*06c0*/ 	.word	0x00000000
        /*06c4*/ 	.word	0x00000000
        /*06c8*/ 	.short	0x0101
        /*06ca*/ 	.byte	0xff
	.zero		1


	//   ....[92]....
        /*06cc*/ 	.word	0x000061f0
        /*06d0*/ 	.word	0x00000002
        /*06d4*/ 	.word	0x00000050
        /*06d8*/ 	.short	0x010a
        /*06da*/ 	.byte	0xff
	.zero		1


	//   ....[93]....
        /*06dc*/ 	.word	0x00006260
        /*06e0*/ 	.word	0x00000047
        /*06e4*/ 	.word	0x000000c0
        /*06e8*/ 	.short	0x010a
        /*06ea*/ 	.byte	0xff
	.zero		1


	//   ....[94]....
        /*06ec*/ 	.word	0x00006350
        /*06f0*/ 	.word	0x00000002
        /*06f4*/ 	.word	0x00000050
        /*06f8*/ 	.short	0x010a
        /*06fa*/ 	.byte	0xff
	.zero		1


	//   ....[95]....
        /*06fc*/ 	.word	0x00006460
        /*0700*/ 	.word	0x00000000
        /*0704*/ 	.word	0x00000000
        /*0708*/ 	.short	0x0101
        /*070a*/ 	.byte	0xff
	.zero		1


	//   ....[96]....
        /*070c*/ 	.word	0x000064e0
        /*0710*/ 	.word	0x00000047
        /*0714*/ 	.word	0x000000c0
        /*0718*/ 	.short	0x010a
        /*071a*/ 	.byte	0xff
	.zero		1


	//   ....[97]....
        /*071c*/ 	.word	0x00007030
        /*0720*/ 	.word	0x00000070
        /*0724*/ 	.word	0x00000050
        /*0728*/ 	.short	0x010a
        /*072a*/ 	.byte	0xff
	.zero		1


	//   ....[98]....
        /*072c*/ 	.word	0x00007100
        /*0730*/ 	.word	0x00000070
        /*0734*/ 	.word	0x00000050
        /*0738*/ 	.short	0x010a
        /*073a*/ 	.byte	0xff
	.zero		1


	//   ....[99]....
        /*073c*/ 	.word	0x00007210
        /*0740*/ 	.word	0x00000000
        /*0744*/ 	.word	0x00000000
        /*0748*/ 	.short	0x0101
        /*074a*/ 	.byte	0xff
	.zero		1


	//   ....[100]....
        /*074c*/ 	.word	0x00007d80
        /*0750*/ 	.word	0x00000070
        /*0754*/ 	.word	0x00000050
        /*0758*/ 	.short	0x010a
        /*075a*/ 	.byte	0xff
	.zero		1


	//   ....[101]....
        /*075c*/ 	.word	0x00007e50
        /*0760*/ 	.word	0x00000070
        /*0764*/ 	.word	0x00000050
        /*0768*/ 	.short	0x010a
        /*076a*/ 	.byte	0xff
	.zero		1


	//   ....[102]....
        /*076c*/ 	.word	0x00007f60
        /*0770*/ 	.word	0x00000000
        /*0774*/ 	.word	0x00000000
        /*0778*/ 	.short	0x0101
        /*077a*/ 	.byte	0xff
	.zero		1


	//   ....[103]....
        /*077c*/ 	.word	0x00008b00
        /*0780*/ 	.word	0x00000066
        /*0784*/ 	.word	0x00000050
        /*0788*/ 	.short	0x010a
        /*078a*/ 	.byte	0xff
	.zero		1


	//   ....[104]....
        /*078c*/ 	.word	0x00008bd0
        /*0790*/ 	.word	0x00000066
        /*0794*/ 	.word	0x00000050
        /*0798*/ 	.short	0x010a
        /*079a*/ 	.byte	0xff
	.zero		1


	//   ....[105]....
        /*079c*/ 	.word	0x00008ce0
        /*07a0*/ 	.word	0x00000000
        /*07a4*/ 	.word	0x00000000
        /*07a8*/ 	.short	0x0101
        /*07aa*/ 	.byte	0xff
	.zero		1


	//   ....[106]....
        /*07ac*/ 	.word	0x00009170
        /*07b0*/ 	.word	0x000000ff
        /*07b4*/ 	.word	0x00000000
        /*07b8*/ 	.short	0x0101
        /*07ba*/ 	.byte	0x04
	.zero		1


	//   ....[107]....
        /*07bc*/ 	.word	0x00009980
        /*07c0*/ 	.word	0x00000000
        /*07c4*/ 	.word	0x00000110
        /*07c8*/ 	.short	0x010a
        /*07ca*/ 	.byte	0xff
	.zero		1


	//   ....[108]....
        /*07cc*/ 	.word	0x000099e0
        /*07d0*/ 	.word	0x00000000
        /*07d4*/ 	.word	0x00000028
        /*07d8*/ 	.short	0x010a
        /*07da*/ 	.byte	0xff
	.zero		1


	//   ....[109]....
        /*07dc*/ 	.word	0x00009a40
        /*07e0*/ 	.word	0x00000000
        /*07e4*/ 	.word	0x00000028
        /*07e8*/ 	.short	0x010a
        /*07ea*/ 	.byte	0xff
	.zero		1


	//   ....[110]....
        /*07ec*/ 	.word	0x00009a90
        /*07f0*/ 	.word	0x00000003
        /*07f4*/ 	.word	0x000000a0
        /*07f8*/ 	.short	0x010a
        /*07fa*/ 	.byte	0xff
	.zero		1


	//   ....[111]....
        /*07fc*/ 	.word	0x00009af0
        /*0800*/ 	.word	0x00000000
        /*0804*/ 	.word	0x00000000
        /*0808*/ 	.short	0x010a
        /*080a*/ 	.byte	0xff
	.zero		1


	//   ....[112]....
        /*080c*/ 	.word	0x00009b50
        /*0810*/ 	.word	0x00000000
        /*0814*/ 	.word	0x00000000
        /*0818*/ 	.short	0x010a
        /*081a*/ 	.byte	0xff
	.zero		1


	//   ....[113]....
        /*081c*/ 	.word	0x00009bb0
        /*0820*/ 	.word	0x00000000
        /*0824*/ 	.word	0x00000000
        /*0828*/ 	.short	0x010a
        /*082a*/ 	.byte	0xff
	.zero		1


	//   ....[114]....
        /*082c*/ 	.word	0x00009c10
        /*0830*/ 	.word	0x00000000
        /*0834*/ 	.word	0x00000000
        /*0838*/ 	.short	0x010a
        /*083a*/ 	.byte	0xff
	.zero		1


	//   ....[115]....
        /*083c*/ 	.word	0x00009c60
        /*0840*/ 	.word	0x00000002
        /*0844*/ 	.word	0x00000100
        /*0848*/ 	.short	0x010a
        /*084a*/ 	.byte	0xff
	.zero		1


	//   ....[116]....
        /*084c*/ 	.word	0x00009cc0
        /*0850*/ 	.word	0x00000002
        /*0854*/ 	.word	0x000000b0
        /*0858*/ 	.short	0x010a
        /*085a*/ 	.byte	0xff
	.zero		1


	//   ....[117]....
        /*085c*/ 	.word	0x00009d10
        /*0860*/ 	.word	0x00000002
        /*0864*/ 	.word	0x000000a0
        /*0868*/ 	.short	0x010a
        /*086a*/ 	.byte	0xff
	.zero		1


	//   ....[118]....
        /*086c*/ 	.word	0x00009d70
        /*0870*/ 	.word	0x00000000
        /*0874*/ 	.word	0x000000b0
        /*0878*/ 	.short	0x010a
        /*087a*/ 	.byte	0xff
	.zero		1


	//   ....[119]....
        /*087c*/ 	.word	0x00009dc0
        /*0880*/ 	.word	0x00000000
        /*0884*/ 	.word	0x000000a0
        /*0888*/ 	.short	0x010a
        /*088a*/ 	.byte	0xff
	.zero		1


	//   ....[120]....
        /*088c*/ 	.word	0x00009e20
        /*0890*/ 	.word	0x00000003
        /*0894*/ 	.word	0x000000e0
        /*0898*/ 	.short	0x010a
        /*089a*/ 	.byte	0xff
	.zero		1


	//   ....[121]....
        /*089c*/ 	.word	0x00009e80
        /*08a0*/ 	.word	0x00000000
        /*08a4*/ 	.word	0x00000000
        /*08a8*/ 	.short	0x010a
        /*08aa*/ 	.byte	0xff
	.zero		1


	//   ....[122]....
        /*08ac*/ 	.word	0x00009ee0
        /*08b0*/ 	.word	0x00000000
        /*08b4*/ 	.word	0x00000000
        /*08b8*/ 	.short	0x010a
        /*08ba*/ 	.byte	0xff
	.zero		1


	//   ....[123]....
        /*08bc*/ 	.word	0x00009f40
        /*08c0*/ 	.word	0x00000000
        /*08c4*/ 	.word	0x00000000
        /*08c8*/ 	.short	0x010a
        /*08ca*/ 	.byte	0xff
	.zero		1


	//   ....[124]....
        /*08cc*/ 	.word	0x00009fa0
        /*08d0*/ 	.word	0x00000000
        /*08d4*/ 	.word	0x00000000
        /*08d8*/ 	.short	0x010a
        /*08da*/ 	.byte	0xff
	.zero		1


	//   ....[125]....
        /*08dc*/ 	.word	0x0000a000
        /*08e0*/ 	.word	0x00000000
        /*08e4*/ 	.word	0x00000000
        /*08e8*/ 	.short	0x010a
        /*08ea*/ 	.byte	0xff
	.zero		1


	//   ....[126]....
        /*08ec*/ 	.word	0x0000a050
        /*08f0*/ 	.word	0x00000008
        /*08f4*/ 	.word	0x000000a0
        /*08f8*/ 	.short	0x010a
        /*08fa*/ 	.byte	0xff
	.zero		1


	//   ....[127]....
        /*08fc*/ 	.word	0x0000a0b0
        /*0900*/ 	.word	0x00000000
        /*0904*/ 	.word	0x00000098
        /*0908*/ 	.short	0x010a
        /*090a*/ 	.byte	0xff
	.zero		1


	//   ....[128]....
        /*090c*/ 	.word	0x0000a110
        /*0910*/ 	.word	0x00000005
        /*0914*/ 	.word	0x00000070
        /*0918*/ 	.short	0x010a
        /*091a*/ 	.byte	0xff
	.zero		1


	//   ....[129]....
        /*091c*/ 	.word	0x0000a170
        /*0920*/ 	.word	0x00000005
        /*0924*/ 	.word	0x00000078
        /*0928*/ 	.short	0x010a
        /*092a*/ 	.byte	0xff
	.zero		1


	//   ....[130]....
        /*092c*/ 	.word	0x0000a1d0
        /*0930*/ 	.word	0x00000005
        /*0934*/ 	.word	0x00000080
        /*0938*/ 	.short	0x010a
        /*093a*/ 	.byte	0xff
	.zero		1


	//   ....[131]....
        /*093c*/ 	.word	0x0000a230
        /*0940*/ 	.word	0x00000005
        /*0944*/ 	.word	0x00000088
        /*0948*/ 	.short	0x010a
        /*094a*/ 	.byte	0xff
	.zero		1


	//   ....[132]....
        /*094c*/ 	.word	0x0000a290
        /*0950*/ 	.word	0x00000000
        /*0954*/ 	.word	0x00000070
        /*0958*/ 	.short	0x010a
        /*095a*/ 	.byte	0xff
	.zero		1


	//   ....[133]....
        /*095c*/ 	.word	0x0000a2f0
        /*0960*/ 	.word	0x00000000
        /*0964*/ 	.word	0x00000078
        /*0968*/ 	.short	0x010a
        /*096a*/ 	.byte	0xff
	.zero		1


	//   ....[134]....
        /*096c*/ 	.word	0x0000a350
        /*0970*/ 	.word	0x00000000
        /*0974*/ 	.word	0x00000080
        /*0978*/ 	.short	0x010a
        /*097a*/ 	.byte	0xff
	.zero		1


	//   ....[135]....
        /*097c*/ 	.word	0x0000a3a0
        /*0980*/ 	.word	0x00000003
        /*0984*/ 	.word	0x000000a0
        /*0988*/ 	.short	0x010a
        /*098a*/ 	.byte	0xff
	.zero		1


	//   ....[136]....
        /*098c*/ 	.word	0x0000a3f0
        /*0990*/ 	.word	0x00000002
        /*0994*/ 	.word	0x00000050
        /*0998*/ 	.short	0x010a
        /*099a*/ 	.byte	0xff
	.zero		1


	//   ....[137]....
        /*099c*/ 	.word	0x0000a440
        /*09a0*/ 	.word	0x00000047
        /*09a4*/ 	.word	0x000000c0
        /*09a8*/ 	.short	0x010a
        /*09aa*/ 	.byte	0xff
	.zero		1


	//   ....[138]....
        /*09ac*/ 	.word	0x0000a490
        /*09b0*/ 	.word	0x00000070
        /*09b4*/ 	.word	0x00000050
        /*09b8*/ 	.short	0x010a
        /*09ba*/ 	.byte	0xff
	.zero		1


	//   ....[139]....
        /*09bc*/ 	.word	0x0000a4e0
        /*09c0*/ 	.word	0x00000070
        /*09c4*/ 	.word	0x00000050
        /*09c8*/ 	.short	0x010a
        /*09ca*/ 	.byte	0xff
	.zero		1


	//   ....[140]....
        /*09cc*/ 	.word	0x0000a530
        /*09d0*/ 	.word	0x00000066
        /*09d4*/ 	.word	0x00000050
        /*09d8*/ 	.short	0x010a
        /*09da*/ 	.byte	0xff
	.zero		1


	//----- nvinfo : EIATTR_NUM_MBARRIERS
	.align		4
.L_48:
        /*09dc*/ 	.byte	0x03, 0x38
        /*09de*/ 	.short	0x0024


	//----- nvinfo : EIATTR_EXIT_INSTR_OFFSETS
	.align		4
        /*09e0*/ 	.byte	0x04, 0x1c
        /*09e2*/ 	.short	(.L_50 - .L_49)


	//   ....[0]....
.L_49:
        /*09e4*/ 	.word	0x00002af0


	//   ....[1]....
        /*09e8*/ 	.word	0x00003000


	//   ....[2]....
        /*09ec*/ 	.word	0x00003060


	//   ....[3]....
        /*09f0*/ 	.word	0x00003fe0


	//   ....[4]....
        /*09f4*/ 	.word	0x00005200


	//   ....[5]....
        /*09f8*/ 	.word	0x00005240


	//   ....[6]....
        /*09fc*/ 	.word	0x00009970


	//----- nvinfo : EIATTR_MAX_THREADS
	.align		4
.L_50:
        /*0a00*/ 	.byte	0x04, 0x05
        /*0a02*/ 	.short	(.L_52 - .L_51)
.L_51:
        /*0a04*/ 	.word	0x00000100
        /*0a08*/ 	.word	0x00000001
        /*0a0c*/ 	.word	0x00000001


	//----- nvinfo : EIATTR_CRS_STACK_SIZE
	.align		4
.L_52:
        /*0a10*/ 	.byte	0x04, 0x1e
        /*0a12*/ 	.short	(.L_54 - .L_53)
.L_53:
        /*0a14*/ 	.word	0x00000000


	//----- nvinfo : EIATTR_CBANK_PARAM_SIZE
	.align		4
.L_54:
        /*0a18*/ 	.byte	0x03, 0x19
        /*0a1a*/ 	.short	0x0800


	//----- nvinfo : EIATTR_PARAM_CBANK
	.align		4
        /*0a1c*/ 	.byte	0x04, 0x0a
        /*0a1e*/ 	.short	(.L_56 - .L_55)
	.align		4
.L_55:
        /*0a20*/ 	.word	index@(.nv.constant0._ZN7cutlass13device_kernelINS_4gemm6kernel13GemmUniversalIN4cute5tupleIJiiiiEEENS1_10collective13CollectiveMmaINS1_35MainloopSm100TmaUmmaWarpSpecializedILi5ELi2ELi4ENS5_IJNS4_1CILi8EEENSA_ILi1EEESC_EEEEENS5_IJNSA_ILi64EEENSA_ILi256EEENSA_ILi128EEEEEENS_12float_e5m2_tENS5_IJlSC_lEEESJ_SK_NS4_8TiledMMAINS4_8MMA_AtomIJNS4_10MMA_TraitsINS4_19SM100_MMA_F8F6F4_SSEJSJ_SJ_fSF_SG_NS4_17integral_constantINS4_4UMMA5MajorELSR_0EEESS_NSP_INSQ_7ScaleInELST_0EEESU_EEEEEENS4_6LayoutINS5_IJSC_SC_SC_EEENS5_IJNSA_ILi0EEESZ_SZ_EEEEENS5_IJNS4_10UnderscoreES12_S12_EEEEENS4_13SM90_TMA_LOADENS4_14ComposedLayoutINS4_7SwizzleILi3ELi4ELi3EEENS4_18smem_ptr_flag_bitsILi8EEENSX_INS5_IJSB_SH_EEENS5_IJSH_SC_EEEEEEEvNS4_8identityENS4_23SM90_TMA_LOAD_MULTICASTES1E_vS1F_EENS_8epilogue10collective18CollectiveEpilogueINS1I_23Sm100TmaWarpSpecializedILi4ELi2ELi32ELb0ELb0EEEJSI_NS5_IJNSX_ISF_SC_EES1N_EEESJ_SK_SJ_SK_NS1I_6fusion15FusionCallbacksIS1M_NS1P_17LinearCombinationISJ_fSJ_fLNS_15FloatRoundStyleE2EEESI_S1O_JEEENS4_5SM1004TMEM4LOAD26SM100_TMEM_LOAD_16dp32b32xES15_NS16_INS17_ILi2ELi4ELi3EEES1A_NSX_INS5_IJSB_SF_EEENS5_IJSF_SC_EEEEEEENS4_39AutoVectorizingCopyWithAssumedAlignmentILi128EEENS4_14SM90_TMA_STOREES23_S25_S25_EEEvvEEEEvNT_6ParamsE)
        /*0a24*/ 	.short	0x0380
        /*0a26*/ 	.short	0x0800


	//----- nvinfo : EIATTR_SW_WAR
	.align		4
.L_56:
        /*0a28*/ 	.byte	0x04, 0x36
        /*0a2a*/ 	.short	(.L_58 - .L_57)
.L_57:
        /*0a2c*/ 	.word	0x00000008
.L_58:


//--------------------- .nv.callgraph             --------------------------
	.section	.nv.callgraph,"",@"SHT_CUDA_CALLGRAPH"
	.align	4
	.sectionentsize	8
	.align		4
        /*0000*/ 	.word	0x00000000
	.align		4
        /*0004*/ 	.word	0xffffffff
	.align		4
        /*0008*/ 	.word	index@(_ZN7cutlass13device_kernelINS_4gemm6kernel13GemmUniversalIN4cute5tupleIJiiiiEEENS1_10collective13CollectiveMmaINS1_35MainloopSm100TmaUmmaWarpSpecializedILi5ELi2ELi4ENS5_IJNS4_1CILi8EEENSA_ILi1EEESC_EEEEENS5_IJNSA_ILi64EEENSA_ILi256EEENSA_ILi128EEEEEENS_12float_e5m2_tENS5_IJlSC_lEEESJ_SK_NS4_8TiledMMAINS4_8MMA_AtomIJNS4_10MMA_TraitsINS4_19SM100_MMA_F8F6F4_SSEJSJ_SJ_fSF_SG_NS4_17integral_constantINS4_4UMMA5MajorELSR_0EEESS_NSP_INSQ_7ScaleInELST_0EEESU_EEEEEENS4_6LayoutINS5_IJSC_SC_SC_EEENS5_IJNSA_ILi0EEESZ_SZ_EEEEENS5_IJNS4_10UnderscoreES12_S12_EEEEENS4_13SM90_TMA_LOADENS4_14ComposedLayoutINS4_7SwizzleILi3ELi4ELi3EEENS4_18smem_ptr_flag_bitsILi8EEENSX_INS5_IJSB_SH_EEENS5_IJSH_SC_EEEEEEEvNS4_8identityENS4_23SM90_TMA_LOAD_MULTICASTES1E_vS1F_EENS_8epilogue10collective18CollectiveEpilogueINS1I_23Sm100TmaWarpSpecializedILi4ELi2ELi32ELb0ELb0EEEJSI_NS5_IJNSX_ISF_SC_EES1N_EEESJ_SK_SJ_SK_NS1I_6fusion15FusionCallbacksIS1M_NS1P_17LinearCombinationISJ_fSJ_fLNS_15FloatRoundStyleE2EEESI_S1O_JEEENS4_5SM1004TMEM4LOAD26SM100_TMEM_LOAD_16dp32b32xES15_NS16_INS17_ILi2ELi4ELi3EEES1A_NSX_INS5_IJSB_SF_EEENS5_IJSF_SC_EEEEEEENS4_39AutoVectorizingCopyWithAssumedAlignmentILi128EEENS4_14SM90_TMA_STOREES23_S25_S25_EEEvvEEEEvNT_6ParamsE)
	.align		4
        /*000c*/ 	.word	index@(__assertfail)
	.align		4
        /*0010*/ 	.word	0x00000000
	.align		4
        /*0014*/ 	.word	0xfffffffe
	.align		4
        /*0018*/ 	.word	0x00000000
	.align		4
        /*001c*/ 	.word	0xfffffffd
	.align		4
        /*0020*/ 	.word	0x00000000
	.align		4
        /*0024*/ 	.word	0xfffffffc


//--------------------- .nv.constant4             --------------------------
	.section	.nv.constant4,"a",@progbits
	.align	8
	.align		8
.nv.constant4:
        /*0000*/ 	.dword	__assertfail
	.align		8
        /*0008*/ 	.dword	__unnamed_1
	.align		8
        /*0010*/ 	.dword	__unnamed_2
	.align		8
        /*0018*/ 	.dword	__unnamed_3
	.align		8
        /*0020*/ 	.dword	_ZN40_INTERNAL_23d681de_4_k_cu_340615b7_240704cuda3std3__45__cpo5beginE
	.align		8
        /*0028*/ 	.dword	_ZN40_INTERNAL_23d681de_4_k_cu_340615b7_240704cuda3std3__45__cpo3endE
	.align		8
        /*0030*/ 	.dword	_ZN40_INTERNAL_23d681de_4_k_cu_340615b7_240704cuda3std3__45__cpo6cbeginE
	.align		8
        /*0038*/ 	.dword	_ZN40_INTERNAL_23d681de_4_k_cu_340615b7_240704cuda3std3__45__cpo4cendE
	.align		8
        /*0040*/ 	.dword	_ZN40_INTERNAL_23d681de_4_k_cu_340615b7_240704cuda3std3__442_GLOBAL__N__23d681de_4_k_cu_340615b7_240706ignoreE
	.align		8
        /*0048*/ 	.dword	_ZN40_INTERNAL_23d681de_4_k_cu_340615b7_240704cuda3std3__419piecewise_constructE
	.align		8
        /*0050*/ 	.dword	_ZN40_INTERNAL_23d681de_4_k_cu_340615b7_240704cuda3std3__48in_placeE
	.align		8
        /*0058*/ 	.dword	_ZN40_INTERNAL_23d681de_4_k_cu_340615b7_240704cuda3std6ranges3__45__cpo4swapE
	.align		8
        /*0060*/ 	.dword	_ZN40_INTERNAL_23d681de_4_k_cu_340615b7_240704cuda3std6ranges3__45__cpo9iter_moveE
	.align		8
        /*0068*/ 	.dword	_ZN40_INTERNAL_23d681de_4_k_cu_340615b7_240704cute7productE
	.align		8
        /*0070*/ 	.dword	_ZN40_INTERNAL_23d681de_4_k_cu_340615b7_240704cute1_E
	.align		8
        /*0078*/ 	.dword	$str$25
	.align		8
        /*0080*/ 	.dword	$str$26
	.align		8
        /*0088*/ 	.dword	$str$27
	.align		8
        /*0090*/ 	.dword	$str$28


//--------------------- .text._ZN7cutlass13device_kernelINS_4gemm6kernel13GemmUniversalIN4cute5tupleIJiiiiEEENS1_10collective13CollectiveMmaINS1_35MainloopSm100TmaUmmaWarpSpecializedILi5ELi2ELi4ENS5_IJNS4_1CILi8EEENSA_ILi1EEESC_EEEEENS5_IJNSA_ILi64EEENSA_ILi256EEENSA_ILi128EEEEEENS_12float_e5m2_tENS5_IJlSC_lEEESJ_SK_NS4_8TiledMMAINS4_8MMA_AtomIJNS4_10MMA_TraitsINS4_19SM100_MMA_F8F6F4_SSEJSJ_SJ_fSF_SG_NS4_17integral_constantINS4_4UMMA5MajorELSR_0EEESS_NSP_INSQ_7ScaleInELST_0EEESU_EEEEEENS4_6LayoutINS5_IJSC_SC_SC_EEENS5_IJNSA_ILi0EEESZ_SZ_EEEEENS5_IJNS4_10UnderscoreES12_S12_EEEEENS4_13SM90_TMA_LOADENS4_14ComposedLayoutINS4_7SwizzleILi3ELi4ELi3EEENS4_18smem_ptr_flag_bitsILi8EEENSX_INS5_IJSB_SH_EEENS5_IJSH_SC_EEEEEEEvNS4_8identityENS4_23SM90_TMA_LOAD_MULTICASTES1E_vS1F_EENS_8epilogue10collective18CollectiveEpilogueINS1I_23Sm100TmaWarpSpecializedILi4ELi2ELi32ELb0ELb0EEEJSI_NS5_IJNSX_ISF_SC_EES1N_EEESJ_SK_SJ_SK_NS1I_6fusion15FusionCallbacksIS1M_NS1P_17LinearCombinationISJ_fSJ_fLNS_15FloatRoundStyleE2EEESI_S1O_JEEENS4_5SM1004TMEM4LOAD26SM100_TMEM_LOAD_16dp32b32xES15_NS16_INS17_ILi2ELi4ELi3EEES1A_NSX_INS5_IJSB_SF_EEENS5_IJSF_SC_EEEEEEENS4_39AutoVectorizingCopyWithAssumedAlignmentILi128EEENS4_14SM90_TMA_STOREES23_S25_S25_EEEvvEEEEvNT_6ParamsE --------------------------
	.section	.text._ZN7cutlass13device_kernelINS_4gemm6kernel13GemmUniversalIN4cute5tupleIJiiiiEEENS1_10collective13CollectiveMmaINS1_35MainloopSm100TmaUmmaWarpSpecializedILi5ELi2ELi4ENS5_IJNS4_1CILi8EEENSA_ILi1EEESC_EEEEENS5_IJNSA_ILi64EEENSA_ILi256EEENSA_ILi128EEEEEENS_12float_e5m2_tENS5_IJlSC_lEEESJ_SK_NS4_8TiledMMAINS4_8MMA_AtomIJNS4_10MMA_TraitsINS4_19SM100_MMA_F8F6F4_SSEJSJ_SJ_fSF_SG_NS4_17integral_constantINS4_4UMMA5MajorELSR_0EEESS_NSP_INSQ_7ScaleInELST_0EEESU_EEEEEENS4_6LayoutINS5_IJSC_SC_SC_EEENS5_IJNSA_ILi0EEESZ_SZ_EEEEENS5_IJNS4_10UnderscoreES12_S12_EEEEENS4_13SM90_TMA_LOADENS4_14ComposedLayoutINS4_7SwizzleILi3ELi4ELi3EEENS4_18smem_ptr_flag_bitsILi8EEENSX_INS5_IJSB_SH_EEENS5_IJSH_SC_EEEEEEEvNS4_8identityENS4_23SM90_TMA_LOAD_MULTICASTES1E_vS1F_EENS_8epilogue10collective18CollectiveEpilogueINS1I_23Sm100TmaWarpSpecializedILi4ELi2ELi32ELb0ELb0EEEJSI_NS5_IJNSX_ISF_SC_EES1N_EEESJ_SK_SJ_SK_NS1I_6fusion15FusionCallbacksIS1M_NS1P_17LinearCombinationISJ_fSJ_fLNS_15FloatRoundStyleE2EEESI_S1O_JEEENS4_5SM1004TMEM4LOAD26SM100_TMEM_LOAD_16dp32b32xES15_NS16_INS17_ILi2ELi4ELi3EEES1A_NSX_INS5_IJSB_SF_EEENS5_IJSF_SC_EEEEEEENS4_39AutoVectorizingCopyWithAssumedAlignmentILi128EEENS4_14SM90_TMA_STOREES23_S25_S25_EEEvvEEEEvNT_6ParamsE,"ax",@progbits
	.align	128
.text._ZN7cutlass13device_kernelINS_4gemm6kernel13GemmUniversalIN4cute5tupleIJiiiiEEENS1_10collective13CollectiveMmaINS1_35MainloopSm100TmaUmmaWarpSpecializedILi5ELi2ELi4ENS5_IJNS4_1CILi8EEENSA_ILi1EEESC_EEEEENS5_IJNSA_ILi64EEENSA_ILi256EEENSA_ILi128EEEEEENS_12float_e5m2_tENS5_IJlSC_lEEESJ_SK_NS4_8TiledMMAINS4_8MMA_AtomIJNS4_10MMA_TraitsINS4_19SM100_MMA_F8F6F4_SSEJSJ_SJ_fSF_SG_NS4_17integral_constantINS4_4UMMA5MajorELSR_0EEESS_NSP_INSQ_7ScaleInELST_0EEESU_EEEEEENS4_6LayoutINS5_IJSC_SC_SC_EEENS5_IJNSA_ILi0EEESZ_SZ_EEEEENS5_IJNS4_10UnderscoreES12_S12_EEEEENS4_13SM90_TMA_LOADENS4_14ComposedLayoutINS4_7SwizzleILi3ELi4ELi3EEENS4_18smem_ptr_flag_bitsILi8EEENSX_INS5_IJSB_SH_EEENS5_IJSH_SC_EEEEEEEvNS4_8identityENS4_23SM90_TMA_LOAD_MULTICASTES1E_vS1F_EENS_8epilogue10collective18CollectiveEpilogueINS1I_23Sm100TmaWarpSpecializedILi4ELi2ELi32ELb0ELb0EEEJSI_NS5_IJNSX_ISF_SC_EES1N_EEESJ_SK_SJ_SK_NS1I_6fusion15FusionCallbacksIS1M_NS1P_17LinearCombinationISJ_fSJ_fLNS_15FloatRoundStyleE2EEESI_S1O_JEEENS4_5SM1004TMEM4LOAD26SM100_TMEM_LOAD_16dp32b32xES15_NS16_INS17_ILi2ELi4ELi3EEES1A_NSX_INS5_IJSB_SF_EEENS5_IJSF_SC_EEEEEEENS4_39AutoVectorizingCopyWithAssumedAlignmentILi128EEENS4_14SM90_TMA_STOREES23_S25_S25_EEEvvEEEEvNT_6ParamsE:
        .type           _ZN7cutlass13device_kernelINS_4gemm6kernel13GemmUniversalIN4cute5tupleIJiiiiEEENS1_10collective13CollectiveMmaINS1_35MainloopSm100TmaUmmaWarpSpecializedILi5ELi2ELi4ENS5_IJNS4_1CILi8EEENSA_ILi1EEESC_EEEEENS5_IJNSA_ILi64EEENSA_ILi256EEENSA_ILi128EEEEEENS_12float_e5m2_tENS5_IJlSC_lEEESJ_SK_NS4_8TiledMMAINS4_8MMA_AtomIJNS4_10MMA_TraitsINS4_19SM100_MMA_F8F6F4_SSEJSJ_SJ_fSF_SG_NS4_17integral_constantINS4_4UMMA5MajorELSR_0EEESS_NSP_INSQ_7ScaleInELST_0EEESU_EEEEEENS4_6LayoutINS5_IJSC_SC_SC_EEENS5_IJNSA_ILi0EEESZ_SZ_EEEEENS5_IJNS4_10UnderscoreES12_S12_EEEEENS4_13SM90_TMA_LOADENS4_14ComposedLayoutINS4_7SwizzleILi3ELi4ELi3EEENS4_18smem_ptr_flag_bitsILi8EEENSX_INS5_IJSB_SH_EEENS5_IJSH_SC_EEEEEEEvNS4_8identityENS4_23SM90_TMA_LOAD_MULTICASTES1E_vS1F_EENS_8epilogue10collective18CollectiveEpilogueINS1I_23Sm100TmaWarpSpecializedILi4ELi2ELi32ELb0ELb0EEEJSI_NS5_IJNSX_ISF_SC_EES1N_EEESJ_SK_SJ_SK_NS1I_6fusion15FusionCallbacksIS1M_NS1P_17LinearCombinationISJ_fSJ_fLNS_15FloatRoundStyleE2EEESI_S1O_JEEENS4_5SM1004TMEM4LOAD26SM100_TMEM_LOAD_16dp32b32xES15_NS16_INS17_ILi2ELi4ELi3EEES1A_NSX_INS5_IJSB_SF_EEENS5_IJSF_SC_EEEEEEENS4_39AutoVectorizingCopyWithAssumedAlignmentILi128EEENS4_14SM90_TMA_STOREES23_S25_S25_EEEvvEEEEvNT_6ParamsE,@function
        .size           _ZN7cutlass13device_kernelINS_4gemm6kernel13GemmUniversalIN4cute5tupleIJiiiiEEENS1_10collective13CollectiveMmaINS1_35MainloopSm100TmaUmmaWarpSpecializedILi5ELi2ELi4ENS5_IJNS4_1CILi8EEENSA_ILi1EEESC_EEEEENS5_IJNSA_ILi64EEENSA_ILi256EEENSA_ILi128EEEEEENS_12float_e5m2_tENS5_IJlSC_lEEESJ_SK_NS4_8TiledMMAINS4_8MMA_AtomIJNS4_10MMA_TraitsINS4_19SM100_MMA_F8F6F4_SSEJSJ_SJ_fSF_SG_NS4_17integral_constantINS4_4UMMA5MajorELSR_0EEESS_NSP_INSQ_7ScaleInELST_0EEESU_EEEEEENS4_6LayoutINS5_IJSC_SC_SC_EEENS5_IJNSA_ILi0EEESZ_SZ_EEEEENS5_IJNS4_10UnderscoreES12_S12_EEEEENS4_13SM90_TMA_LOADENS4_14ComposedLayoutINS4_7SwizzleILi3ELi4ELi3EEENS4_18smem_ptr_flag_bitsILi8EEENSX_INS5_IJSB_SH_EEENS5_IJSH_SC_EEEEEEEvNS4_8identityENS4_23SM90_TMA_LOAD_MULTICASTES1E_vS1F_EENS_8epilogue10collective18CollectiveEpilogueINS1I_23Sm100TmaWarpSpecializedILi4ELi2ELi32ELb0ELb0EEEJSI_NS5_IJNSX_ISF_SC_EES1N_EEESJ_SK_SJ_SK_NS1I_6fusion15FusionCallbacksIS1M_NS1P_17LinearCombinationISJ_fSJ_fLNS_15FloatRoundStyleE2EEESI_S1O_JEEENS4_5SM1004TMEM4LOAD26SM100_TMEM_LOAD_16dp32b32xES15_NS16_INS17_ILi2ELi4ELi3EEES1A_NSX_INS5_IJSB_SF_EEENS5_IJSF_SC_EEEEEEENS4_39AutoVectorizingCopyWithAssumedAlignmentILi128EEENS4_14SM90_TMA_STOREES23_S25_S25_EEEvvEEEEvNT_6ParamsE,(.L_x_180 - _ZN7cutlass13device_kernelINS_4gemm6kernel13GemmUniversalIN4cute5tupleIJiiiiEEENS1_10collective13CollectiveMmaINS1_35MainloopSm100TmaUmmaWarpSpecializedILi5ELi2ELi4ENS5_IJNS4_1CILi8EEENSA_ILi1EEESC_EEEEENS5_IJNSA_ILi64EEENSA_ILi256EEENSA_ILi128EEEEEENS_12float_e5m2_tENS5_IJlSC_lEEESJ_SK_NS4_8TiledMMAINS4_8MMA_AtomIJNS4_10MMA_TraitsINS4_19SM100_MMA_F8F6F4_SSEJSJ_SJ_fSF_SG_NS4_17integral_constantINS4_4UMMA5MajorELSR_0EEESS_NSP_INSQ_7ScaleInELST_0EEESU_EEEEEENS4_6LayoutINS5_IJSC_SC_SC_EEENS5_IJNSA_ILi0EEESZ_SZ_EEEEENS5_IJNS4_10UnderscoreES12_S12_EEEEENS4_13SM90_TMA_LOADENS4_14ComposedLayoutINS4_7SwizzleILi3ELi4ELi3EEENS4_18smem_ptr_flag_bitsILi8EEENSX_INS5_IJSB_SH_EEENS5_IJSH_SC_EEEEEEEvNS4_8identityENS4_23SM90_TMA_LOAD_MULTICASTES1E_vS1F_EENS_8epilogue10collective18CollectiveEpilogueINS1I_23Sm100TmaWarpSpecializedILi4ELi2ELi32ELb0ELb0EEEJSI_NS5_IJNSX_ISF_SC_EES1N_EEESJ_SK_SJ_SK_NS1I_6fusion15FusionCallbacksIS1M_NS1P_17LinearCombinationISJ_fSJ_fLNS_15FloatRoundStyleE2EEESI_S1O_JEEENS4_5SM1004TMEM4LOAD26SM100_TMEM_LOAD_16dp32b32xES15_NS16_INS17_ILi2ELi4ELi3EEES1A_NSX_INS5_IJSB_SF_EEENS5_IJSF_SC_EEEEEEENS4_39AutoVectorizingCopyWithAssumedAlignmentILi128EEENS4_14SM90_TMA_STOREES23_S25_S25_EEEvvEEEEvNT_6ParamsE)
        .other          _ZN7cutlass13device_kernelINS_4gemm6kernel13GemmUniversalIN4cute5tupleIJiiiiEEENS1_10collective13CollectiveMmaINS1_35MainloopSm100TmaUmmaWarpSpecializedILi5ELi2ELi4ENS5_IJNS4_1CILi8EEENSA_ILi1EEESC_EEEEENS5_IJNSA_ILi64EEENSA_ILi256EEENSA_ILi128EEEEEENS_12float_e5m2_tENS5_IJlSC_lEEESJ_SK_NS4_8TiledMMAINS4_8MMA_AtomIJNS4_10MMA_TraitsINS4_19SM100_MMA_F8F6F4_SSEJSJ_SJ_fSF_SG_NS4_17integral_constantINS4_4UMMA5MajorELSR_0EEESS_NSP_INSQ_7ScaleInELST_0EEESU_EEEEEENS4_6LayoutINS5_IJSC_SC_SC_EEENS5_IJNSA_ILi0EEESZ_SZ_EEEEENS5_IJNS4_10UnderscoreES12_S12_EEEEENS4_13SM90_TMA_LOADENS4_14ComposedLayoutINS4_7SwizzleILi3ELi4ELi3EEENS4_18smem_ptr_flag_bitsILi8EEENSX_INS5_IJSB_SH_EEENS5_IJSH_SC_EEEEEEEvNS4_8identityENS4_23SM90_TMA_LOAD_MULTICASTES1E_vS1F_EENS_8epilogue10collective18CollectiveEpilogueINS1I_23Sm100TmaWarpSpecializedILi4ELi2ELi32ELb0ELb0EEEJSI_NS5_IJNSX_ISF_SC_EES1N_EEESJ_SK_SJ_SK_NS1I_6fusion15FusionCallbacksIS1M_NS1P_17LinearCombinationISJ_fSJ_fLNS_15FloatRoundStyleE2EEESI_S1O_JEEENS4_5SM1004TMEM4LOAD26SM100_TMEM_LOAD_16dp32b32xES15_NS16_INS17_ILi2ELi4ELi3EEES1A_NSX_INS5_IJSB_SF_EEENS5_IJSF_SC_EEEEEEENS4_39AutoVectorizingCopyWithAssumedAlignmentILi128EEENS4_14SM90_TMA_STOREES23_S25_S25_EEEvvEEEEvNT_6ParamsE,@"STO_CUDA_ENTRY STV_DEFAULT"
_ZN7cutlass13device_kernelINS_4gemm6kernel13GemmUniversalIN4cute5tupleIJiiiiEEENS1_10collective13CollectiveMmaINS1_35MainloopSm100TmaUmmaWarpSpecializedILi5ELi2ELi4ENS5_IJNS4_1CILi8EEENSA_ILi1EEESC_EEEEENS5_IJNSA_ILi64EEENSA_ILi256EEENSA_ILi128EEEEEENS_12float_e5m2_tENS5_IJlSC_lEEESJ_SK_NS4_8TiledMMAINS4_8MMA_AtomIJNS4_10MMA_TraitsINS4_19SM100_MMA_F8F6F4_SSEJSJ_SJ_fSF_SG_NS4_17integral_constantINS4_4UMMA5MajorELSR_0EEESS_NSP_INSQ_7ScaleInELST_0EEESU_EEEEEENS4_6LayoutINS5_IJSC_SC_SC_EEENS5_IJNSA_ILi0EEESZ_SZ_EEEEENS5_IJNS4_10UnderscoreES12_S12_EEEEENS4_13SM90_TMA_LOADENS4_14ComposedLayoutINS4_7SwizzleILi3ELi4ELi3EEENS4_18smem_ptr_flag_bitsILi8EEENSX_INS5_IJSB_SH_EEENS5_IJSH_SC_EEEEEEEvNS4_8identityENS4_23SM90_TMA_LOAD_MULTICASTES1E_vS1F_EENS_8epilogue10collective18CollectiveEpilogueINS1I_23Sm100TmaWarpSpecializedILi4ELi2ELi32ELb0ELb0EEEJSI_NS5_IJNSX_ISF_SC_EES1N_EEESJ_SK_SJ_SK_NS1I_6fusion15FusionCallbacksIS1M_NS1P_17LinearCombinationISJ_fSJ_fLNS_15FloatRoundStyleE2EEESI_S1O_JEEENS4_5SM1004TMEM4LOAD26SM100_TMEM_LOAD_16dp32b32xES15_NS16_INS17_ILi2ELi4ELi3EEES1A_NSX_INS5_IJSB_SF_EEENS5_IJSF_SC_EEEEEEENS4_39AutoVectorizingCopyWithAssumedAlignmentILi128EEENS4_14SM90_TMA_STOREES23_S25_S25_EEEvvEEEEvNT_6ParamsE:
[----:B------:R-:W1:Y:S01]  /*0000*/  LDC R1, c[0x0][0x37c] ;  /* 0x0000df00ff017b82 */ /* 0x000e620000000800 */
[----:B------:R-:W2:Y:S01]  /*0010*/  S2R R95, SR_TID.X ;  /* 0x00000000005f7919 */ /* 0x000ea20000002100 */
[----:B------:R-:W3:Y:S01]  /*0020*/  LDCU.64 UR8, c[0x0][0x890] ;  /* 0x00011200ff0877ac */ /* 0x000ee20008000a00 */
[----:B------:R-:W-:Y:S02]  /*0030*/  PRMT R85, RZ, 0x7610, R85 ;  /* 0x00007610ff557816 */ /* 0x000fe40000000055 */
[----:B------:R-:W-:Y:S01]  /*0040*/  ELECT P3, URZ, PT ;  /* 0x0000000000ff782f */ /* 0x000fe20003860000 */
[----:B---3--:R-:W-:-:S04]  /*0050*/  UISETP.NE.U32.AND UP0, UPT, UR8, URZ, UPT ;  /* 0x000000ff0800728c */ /* 0x008fc8000bf05070 */
[----:B------:R-:W-:Y:S01]  /*0060*/  UISETP.NE.AND.EX UP0, UPT, UR9, URZ, UPT, UP0 ;  /* 0x000000ff0900728c */ /* 0x000fe2000bf05300 */
[----:B--2---:R-:W-:-:S05]  /*0070*/  SHF.R.U32.HI R86, RZ, 0x5, R95 ;  /* 0x00000005ff567819 */ /* 0x004fca000001165f */
[----:B------:R-:W2:Y:S02]  /*0080*/  SHFL.IDX PT, R0, R86, RZ, 0x1f ;  /* 0x00001fff56007589 */ /* 0x000ea400000e0000 */
[----:B--2---:R-:W-:Y:S01]  /*0090*/  R2UR UR18, R0 ;  /* 0x00000000001272ca */ /* 0x004fe200000e0000 */
[----:B-1----:R-:W-:-:S14]  /*00a0*/  BRA.U UP0, `(.L_x_0) ;  /* 0x0000000100307547 */ /* 0x002fdc000b800000 */
[----:B------:R-:W1:Y:S02]  /*00b0*/  LDCU.64 UR4, c[0x0][0x888] ;  /* 0x00011100ff0477ac */ /* 0x000e640008000a00 */
[----:B-1----:R-:W-:-:S04]  /*00c0*/  UISETP.NE.U32.AND UP0, UPT, UR4, URZ, UPT ;  /* 0x000000ff0400728c */ /* 0x002fc8000bf05070 */
[----:B------:R-:W-:-:S09]  /*00d0*/  UISETP.NE.AND.EX UP0, UPT, UR5, URZ, UPT, UP0 ;  /* 0x000000ff0500728c */ /* 0x000fd2000bf05300 */
[----:B------:R-:W-:Y:S05]  /*00e0*/  BRA.U !UP0, `(.L_x_1) ;  /* 0x0000000108147547 */ /* 0x000fea000b800000 */
[----:B------:R-:W1:Y:S01]  /*00f0*/  LDC.64 R2, c[0x0][0x888] ;  /* 0x00022200ff027b82 */ /* 0x000e620000000a00 */
[----:B------:R-:W1:Y:S02]  /*0100*/  LDCU.64 UR4, c[0x0][0x358] ;  /* 0x00006b00ff0477ac */ /* 0x000e640008000a00 */
[----:B-1----:R1:W5:Y:S01]  /*0110*/  LDG.E R41, desc[UR4][R2.64] ;  /* 0x0000000402297981 */ /* 0x002362000c1e1900 */
[----:B------:R-:W-:Y:S01]  /*0120*/  HFMA2 R85, -RZ, RZ, 0, 5.9604644775390625e-08 ;  /* 0x00000001ff557431 */ /* 0x000fe200000001ff */
[----:B------:R-:W-:Y:S05]  /*0130*/  BRA `(.L_x_0) ;  /* 0x00000000000c7947 */ /* 0x000fea0003800000 */
.L_x_1:
[----:B------:R-:W1:Y:S01]  /*0140*/  LDCU UR4, c[0x0][0x880] ;  /* 0x00011000ff0477ac */ /* 0x000e620008000800 */
[----:B------:R-:W-:Y:S01]  /*0150*/  HFMA2 R85, -RZ, RZ, 0, 5.9604644775390625e-08 ;  /* 0x00000001ff557431 */ /* 0x000fe200000001ff */
[----:B-1----:R-:W-:-:S07]  /*0160*/  MOV R41, UR4 ;  /* 0x0000000400297c02 */ /* 0x002fce0008000f00 */
.L_x_0:
[----:B------:R-:W2:Y:S02]  /*0170*/  LDCU.64 UR4, c[0x0][0x8b0] ;  /* 0x00011600ff0477ac */ /* 0x000ea40008000a00 */
[----:B--2---:R-:W-:-:S04]  /*0180*/  UISETP.NE.U32.AND UP0, UPT, UR4, URZ, UPT ;  /* 0x000000ff0400728c */ /* 0x004fc8000bf05070 */
[----:B------:R-:W-:-:S09]  /*0190*/  UISETP.NE.AND.EX UP0, UPT, UR5, URZ, UPT, UP0 ;  /* 0x000000ff0500728c */ /* 0x000fd2000bf05300 */
[----:B------:R-:W-:Y:S05]  /*01a0*/  BRA.U UP0, `(.L_x_2) ;  /* 0x0000000100287547 */ /* 0x000fea000b800000 */
[----:B------:R-:W2:Y:S02]  /*01b0*/  LDCU.64 UR4, c[0x0][0x8a8] ;  /* 0x00011500ff0477ac */ /* 0x000ea40008000a00 */
[----:B--2---:R-:W-:-:S04]  /*01c0*/  UISETP.NE.U32.AND UP0, UPT, UR4, URZ, UPT ;  /* 0x000000ff0400728c */ /* 0x004fc8000bf05070 */
[----:B------:R-:W-:-:S09]  /*01d0*/  UISETP.NE.AND.EX UP0, UPT, UR5, URZ, UPT, UP0 ;  /* 0x000000ff0500728c */ /* 0x000fd2000bf05300 */
[----:B------:R-:W-:Y:S05]  /*01e0*/  BRA.U !UP0, `(.L_x_3) ;  /* 0x0000000108107547 */ /* 0x000fea000b800000 */
[----:B------:R-:W2:Y:S01]  /*01f0*/  LDC.64 R38, c[0x0][0x8a8] ;  /* 0x00022a00ff267b82 */ /* 0x000ea20000000a00 */
[----:B------:R-:W2:Y:S02]  /*0200*/  LDCU.64 UR4, c[0x0][0x358] ;  /* 0x00006b00ff0477ac */ /* 0x000ea40008000a00 */
[----:B--2---:R2:W5:Y:S01]  /*0210*/  LDG.E R38, desc[UR4][R38.64] ;  /* 0x0000000426267981 */ /* 0x004562000c1e1900 */
[----:B------:R-:W-:Y:S05]  /*0220*/  BRA `(.L_x_2) ;  /* 0x0000000000087947 */ /* 0x000fea0003800000 */
.L_x_3:
[----:B------:R-:W2:Y:S02]  /*0230*/  LDCU UR4, c[0x0][0x8a0] ;  /* 0x00011400ff0477ac */ /* 0x000ea40008000800 */
[----:B--2---:R-:W-:Y:S02]  /*0240*/  MOV R38, UR4 ;  /* 0x0000000400267c02 */ /* 0x004fe40008000f00 */
.L_x_2:
[----:B------:R-:W-:Y:S01]  /*0250*/  IMAD.U32 R0, RZ, RZ, UR18 ;  /* 0x00000012ff007e24 */ /* 0x000fe2000f8e00ff */
[----:B------:R-:W-:Y:S04]  /*0260*/  BSSY.RECONVERGENT B0, `(.L_x_4) ;  /* 0x000000c000007945 */ /* 0x000fe80003800200 */
[C---:B------:R-:W-:Y:S02]  /*0270*/  ISETP.NE.OR P1, PT, R0.reuse, 0x1, !P3 ;  /* 0x000000010000780c */ /* 0x040fe40005f25670 */
[----:B------:R-:W-:-:S11]  /*0280*/  ISETP.NE.OR P0, PT, R0, 0x3, !P3 ;  /* 0x000000030000780c */ /* 0x000fd60005f05670 */
[----:B------:R-:W-:Y:S05]  /*0290*/  @P1 BRA `(.L_x_5) ;  /* 0x0000000000201947 */ /* 0x000fea0003800000 */
[----:B------:R-:W3:Y:S02]  /*02a0*/  LDCU.64 UR4, c[0x0][0x348] ;  /* 0x00006900ff0477ac */ /* 0x000ee40008000a00 */
[----:B---3--:R-:W-:Y:S02]  /*02b0*/  UIADD3 UR6, UP1, UPT, UR4, 0x80, URZ ;  /* 0x0000008004067890 */ /* 0x008fe4000ff3e0ff */
[----:B------:R-:W-:Y:S02]  /*02c0*/  UIADD3 UR4, UP0, UPT, UR4, 0x180, URZ ;  /* 0x0000018004047890 */ /* 0x000fe4000ff1e0ff */
[----:B------:R-:W-:Y:S02]  /*02d0*/  UIADD3.X UR7, UPT, UPT, URZ, UR5, URZ, UP1, !UPT ;  /* 0x00000005ff077290 */ /* 0x000fe40008ffe4ff */
[----:B------:R-:W-:-:S07]  /*02e0*/  UIADD3.X UR5, UPT, UPT, URZ, UR5, URZ, UP0, !UPT ;  /* 0x00000005ff057290 */ /* 0x000fce00087fe4ff */
[----:B------:R3:W-:Y:S02]  /*02f0*/  UTMACCTL.PF [UR6] ;  /* 0x00000000060079b9 */ /* 0x0007e40008040000 */
[----:B------:R3:W-:Y:S02]  /*0300*/  UTMACCTL.PF [UR4] ;  /* 0x00000000040079b9 */ /* 0x0007e40008040000 */
[----:B---3--:R-:W-:Y:S01]  /*0310*/  NOP ;  /* 0x0000000000007918 */ /* 0x008fe20000000000 */
.L_x_5:
[----:B------:R-:W-:Y:S05]  /*0320*/  BSYNC.RECONVERGENT B0 ;  /* 0x0000000000007941 */ /* 0x000fea0003800200 */
.L_x_4:
[----:B------:R-:W-:Y:S04]  /*0330*/  BSSY.RECONVERGENT B0, `(.L_x_6) ;  /* 0x000000a000007945 */ /* 0x000fe80003800200 */
        /* <DEDUP_REMOVED lines=9> */
.L_x_7:
[----:B------:R-:W-:Y:S05]  /*03d0*/  BSYNC.RECONVERGENT B0 ;  /* 0x0000000000007941 */ /* 0x000fea0003800200 */
.L_x_6:
[----:B------:R-:W3:Y:S01]  /*03e0*/  LDCU.64 UR4, c[0x0][0x888] ;  /* 0x00011100ff0477ac */ /* 0x000ee20008000a00 */
[----:B------:R-:W-:Y:S02]  /*03f0*/  UISETP.EQ.U32.AND UP2, UPT, UR8, URZ, UPT ;  /* 0x000000ff0800728c */ /* 0x000fe4000bf42070 */
[----:B------:R-:W-:Y:S02]  /*0400*/  UPLOP3.LUT UP3, UPT, UPT, UPT, UPT, 0x80, 0x8 ;  /* 0x000000000008789c */ /* 0x000fe40003f6f070 */
[----:B---3--:R-:W-:-:S04]  /*0410*/  UISETP.NE.U32.AND UP0, UPT, UR4, URZ, UPT ;  /* 0x000000ff0400728c */ /* 0x008fc8000bf05070 */
[----:B------:R-:W-:-:S04]  /*0420*/  UISETP.NE.AND.EX UP1, UPT, UR5, URZ, UPT, UP0 ;  /* 0x000000ff0500728c */ /* 0x000fc8000bf25300 */
[----:B------:R-:W-:-:S04]  /*0430*/  UISETP.EQ.OR.EX UP4, UPT, UR9, URZ, !UP1, UP2 ;  /* 0x000000ff0900728c */ /* 0x000fc8000cf82720 */
[----:B------:R-:W-:-:S06]  /*0440*/  UP2UR UR4, UPR, URZ, 0x10 ;  /* 0x00000010ff047883 */ /* 0x000fcc0008000000 */
[----:B------:R-:W-:Y:S01]  /*0450*/  MOV R88, UR4 ;  /* 0x0000000400587c02 */ /* 0x000fe20008000f00 */
[----:B------:R-:W-:Y:S06]  /*0460*/  BRA.U !UP4, `(.L_x_8) ;  /* 0x000000010c207547 */ /* 0x000fec000b800000 */
[----:B------:R-:W-:Y:S01]  /*0470*/  UISETP.NE.U32.AND UP2, UPT, UR8, URZ, UPT ;  /* 0x000000ff0800728c */ /* 0x000fe2000bf45070 */
[----:B-----5:R-:W-:Y:S01]  /*0480*/  FSETP.NEU.AND P0, PT, R41, RZ, PT ;  /* 0x000000ff2900720b */ /* 0x020fe20003f0d000 */
[----:B------:R-:W-:Y:S02]  /*0490*/  USEL UR4, URZ, 0xffffffff, UP1 ;  /* 0xffffffffff047887 */ /* 0x000fe40008800000 */
[----:B------:R-:W-:-:S10]  /*04a0*/  UISETP.NE.AND.EX UP2, UPT, UR9, URZ, UPT, UP2 ;  /* 0x000000ff0900728c */ /* 0x000fd4000bf45320 */
[----:B------:R-:W-:Y:S01]  /*04b0*/  VOTEU.ANY UP0, P0 ;  /* 0x0000000000ff7886 */ /* 0x000fe20000000100 */
[----:B------:R-:W-:-:S04]  /*04c0*/  @!UP2 USEL UR4, URZ, 0xffffffff, UP0 ;  /* 0xffffffffff04a887 */ /* 0x000fc80008000000 */
[----:B------:R-:W-:-:S04]  /*04d0*/  ULOP3.LUT UR4, UR4, 0x1, URZ, 0xc0, !UPT ;  /* 0x0000000104047892 */ /* 0x000fc8000f8ec0ff */
[----:B------:R-:W-:-:S11]  /*04e0*/  UISETP.NE.U32.AND UP3, UPT, UR4, 0x1, UPT ;  /* 0x000000010400788c */ /* 0x000fd6000bf65070 */
.L_x_8:
[----:B-1----:R-:W1:Y:S01]  /*04f0*/  SHFL.IDX PT, R2, R86, RZ, 0x1f ;  /* 0x00001fff56027589 */ /* 0x002e6200000e0000 */
[----:B------:R-:W-:Y:S01]  /*0500*/  UISETP.NE.AND UP6, UPT, UR18, 0x2, UPT ;  /* 0x000000021200788c */ /* 0x000fe2000bfc5270 */
[----:B-1----:R-:W-:-:S13]  /*0510*/  ISETP.NE.AND P0, PT, R2, RZ, PT ;  /* 0x000000ff0200720c */ /* 0x002fda0003f05270 */
[----:B------:R-:W-:Y:S05]  /*0520*/  @P0 BRA `(.L_x_9) ;  /* 0x0000000000600947 */ /* 0x000fea0003800000 */
[----:B------:R-:W1:Y:S01]  /*0530*/  S2UR UR4, SR_CgaCtaId ;  /* 0x00000000000479c3 */ /* 0x000e620000008800 */
[----:B------:R-:W-:Y:S01]  /*0540*/  UMOV UR5, 0x400 ;  /* 0x0000040000057882 */ /* 0x000fe20000000000 */
[----:B------:R-:W-:Y:S01]  /*0550*/  UMOV UR8, 0x1 ;  /* 0x0000000100087882 */ /* 0x000fe20000000000 */
[----:B------:R-:W-:Y:S01]  /*0560*/  UMOV UR6, 0x8 ;  /* 0x0000000800067882 */ /* 0x000fe20000000000 */
[----:B------:R-:W-:-:S04]  /*0570*/  UIADD3 UR8, UPT, UPT, -UR8, 0x100000, URZ ;  /* 0x0010000008087890 */ /* 0x000fc8000fffe1ff */
[----:B------:R-:W-:Y:S02]  /*0580*/  USHF.L.U32 UR9, UR8, 0xb, URZ ;  /* 0x0000000b08097899 */ /* 0x000fe400080006ff */
[----:B------:R-:W-:Y:S02]  /*0590*/  USHF.L.U32 UR8, UR8, 0x1, URZ ;  /* 0x0000000108087899 */ /* 0x000fe400080006ff */
[----:B------:R-:W-:-:S04]  /*05a0*/  UIADD3 UR6, UPT, UPT, -UR6, 0x100000, URZ ;  /* 0x0010000006067890 */ /* 0x000fc8000fffe1ff */
[----:B------:R-:W-:Y:S02]  /*05b0*/  USHF.L.U32 UR7, UR6, 0xb, URZ ;  /* 0x0000000b06077899 */ /* 0x000fe400080006ff */
[----:B------:R-:W-:Y:S01]  /*05c0*/  USHF.L.U32 UR6, UR6, 0x1, URZ ;  /* 0x0000000106067899 */ /* 0x000fe200080006ff */
[----:B------:R-:W-:Y:S01]  /*05d0*/  ELECT P0, URZ, PT ;  /* 0x0000000000ff782f */ /* 0x000fe20003800000 */
[----:B-1----:R-:W-:Y:S01]  /*05e0*/  ULEA UR4, UR4, UR5, 0x18 ;  /* 0x0000000504047291 */ /* 0x002fe2000f8ec0ff */
[----:B------:R-:W1:Y:S11]  /*05f0*/  FENCE.VIEW.ASYNC.S ;  /* 0x00000000000073c6 */ /* 0x000e760000000000 */
[----:B-1----:R1:W3:Y:S01]  /*0600*/  SYNCS.EXCH.64 URZ, [UR4], UR8 ;  /* 0x0000000804ff75b2 */ /* 0x0022e20008000100 */
[----:B------:R1:W4:Y:S01]  /*0610*/  SYNCS.EXCH.64 URZ, [UR4+0x28], UR6 ;  /* 0x0000280604ff75b2 */ /* 0x0003220008000100 */
[----:B------:R1:W1:Y:S01]  /*0620*/  SYNCS.EXCH.64 URZ, [UR4+0x8], UR8 ;  /* 0x0000080804ff75b2 */ /* 0x0002620008000100 */
[----:B------:R1:W1:Y:S01]  /*0630*/  SYNCS.EXCH.64 URZ, [UR4+0x30], UR6 ;  /* 0x0000300604ff75b2 */ /* 0x0002620008000100 */
[----:B------:R1:W1:Y:S01]  /*0640*/  SYNCS.EXCH.64 URZ, [UR4+0x10], UR8 ;  /* 0x0000100804ff75b2 */ /* 0x0002620008000100 */
[----:B------:R1:W1:Y:S01]  /*0650*/  SYNCS.EXCH.64 URZ, [UR4+0x38], UR6 ;  /* 0x0000380604ff75b2 */ /* 0x0002620008000100 */
[----:B------:R1:W1:Y:S01]  /*0660*/  SYNCS.EXCH.64 URZ, [UR4+0x18], UR8 ;  /* 0x0000180804ff75b2 */ /* 0x0002620008000100 */
[----:B------:R1:W1:Y:S01]  /*0670*/  SYNCS.EXCH.64 URZ, [UR4+0x40], UR6 ;  /* 0x0000400604ff75b2 */ /* 0x0002620008000100 */
[----:B------:R1:W1:Y:S01]  /*0680*/  SYNCS.EXCH.64 URZ, [UR4+0x20], UR8 ;  /* 0x0000200804ff75b2 */ /* 0x0002620008000100 */
[----:B------:R1:W1:Y:S01]  /*0690*/  SYNCS.EXCH.64 URZ, [UR4+0x48], UR6 ;  /* 0x0000480604ff75b2 */ /* 0x0002620008000100 */
[----:B------:R-:W-:Y:S01]  /*06a0*/  NOP ;  /* 0x0000000000007918 */ /* 0x000fe20000000000 */
.L_x_9:
[----:B------:R-:W2:Y:S01]  /*06b0*/  SHFL.IDX PT, R2, R86, RZ, 0x1f ;  /* 0x00001fff56027589 */ /* 0x000ea200000e0000 */
[----:B------:R-:W-:Y:S01]  /*06c0*/  NOP ;  /* 0x0000000000007918 */ /* 0x000fe20000000000 */
[----:B--2---:R-:W-:-:S13]  /*06d0*/  ISETP.NE.AND P0, PT, R2, 0x1, PT ;  /* 0x000000010200780c */ /* 0x004fda0003f05270 */
[----:B------:R-:W-:Y:S05]  /*06e0*/  @P0 BRA `(.L_x_10) ;  /* 0x0000000000580947 */ /* 0x000fea0003800000 */
[----:B-1----:R-:W1:Y:S01]  /*06f0*/  S2UR UR4, SR_CgaCtaId ;  /* 0x00000000000479c3 */ /* 0x002e620000008800 */
        /* <DEDUP_REMOVED lines=12> */
[----:B-1----:R2:W1:Y:S01]  /*07c0*/  SYNCS.EXCH.64 URZ, [UR4+0x50], UR8 ;  /* 0x0000500804ff75b2 */ /* 0x0024620008000100 */
[----:B------:R2:W1:Y:S01]  /*07d0*/  SYNCS.EXCH.64 URZ, [UR4+0x70], UR6 ;  /* 0x0000700604ff75b2 */ /* 0x0004620008000100 */
[----:B------:R2:W1:Y:S01]  /*07e0*/  SYNCS.EXCH.64 URZ, [UR4+0x58], UR8 ;  /* 0x0000580804ff75b2 */ /* 0x0004620008000100 */
[----:B------:R2:W1:Y:S01]  /*07f0*/  SYNCS.EXCH.64 URZ, [UR4+0x78], UR6 ;  /* 0x0000780604ff75b2 */ /* 0x0004620008000100 */
[----:B------:R2:W1:Y:S01]  /*0800*/  SYNCS.EXCH.64 URZ, [UR4+0x60], UR8 ;  /* 0x0000600804ff75b2 */ /* 0x0004620008000100 */
[----:B------:R2:W1:Y:S01]  /*0810*/  SYNCS.EXCH.64 URZ, [UR4+0x80], UR6 ;  /* 0x0000800604ff75b2 */ /* 0x0004620008000100 */
[----:B------:R2:W1:Y:S01]  /*0820*/  SYNCS.EXCH.64 URZ, [UR4+0x68], UR8 ;  /* 0x0000680804ff75b2 */ /* 0x0004620008000100 */
[----:B------:R2:W1:Y:S02]  /*0830*/  SYNCS.EXCH.64 URZ, [UR4+0x88], UR6 ;  /* 0x0000880604ff75b2 */ /* 0x0004640008000100 */
[----:B--2---:R-:W-:Y:S01]  /*0840*/  NOP ;  /* 0x0000000000007918 */ /* 0x004fe20000000000 */
.L_x_10:
[----:B------:R-:W2:Y:S01]  /*0850*/  SHFL.IDX PT, R2, R86, RZ, 0x1f ;  /* 0x00001fff56027589 */ /* 0x000ea200000e0000 */
[----:B------:R-:W-:Y:S01]  /*0860*/  NOP ;  /* 0x0000000000007918 */ /* 0x000fe20000000000 */
[----:B--2---:R-:W-:-:S13]  /*0870*/  ISETP.NE.AND P0, PT, R2, 0x3, PT ;  /* 0x000000030200780c */ /* 0x004fda0003f05270 */
[----:B------:R-:W-:Y:S05]  /*0880*/  @P0 BRA `(.L_x_11) ;  /* 0x0000000000300947 */ /* 0x000fea0003800000 */
[----:B-1----:R-:W1:Y:S01]  /*0890*/  S2UR UR4, SR_CgaCtaId ;  /* 0x00000000000479c3 */ /* 0x002e620000008800 */
[----:B------:R-:W-:Y:S01]  /*08a0*/  UMOV UR6, 0x400 ;  /* 0x0000040000067882 */ /* 0x000fe20000000000 */
[----:B------:R-:W-:Y:S01]  /*08b0*/  UMOV UR5, 0x20 ;  /* 0x0000002000057882 */ /* 0x000fe20000000000 */
[----:B------:R-:W-:Y:S01]  /*08c0*/  ELECT P0, URZ, PT ;  /* 0x0000000000ff782f */ /* 0x000fe20003800000 */
[----:B-1----:R-:W-:Y:S02]  /*08d0*/  ULEA UR6, UR4, UR6, 0x18 ;  /* 0x0000000604067291 */ /* 0x002fe4000f8ec0ff */
[----:B------:R-:W-:-:S04]  /*08e0*/  UIADD3 UR4, UPT, UPT, -UR5, 0x100000, URZ ;  /* 0x0010000005047890 */ /* 0x000fc8000fffe1ff */
[----:B------:R-:W-:Y:S02]  /*08f0*/  USHF.L.U32 UR5, UR4, 0xb, URZ ;  /* 0x0000000b04057899 */ /* 0x000fe400080006ff */
[----:B------:R-:W-:Y:S01]  /*0900*/  USHF.L.U32 UR4, UR4, 0x1, URZ ;  /* 0x0000000104047899 */ /* 0x000fe200080006ff */
[----:B------:R-:W1:Y:S11]  /*0910*/  FENCE.VIEW.ASYNC.S ;  /* 0x00000000000073c6 */ /* 0x000e760000000000 */
[----:B-1----:R2:W1:Y:S01]  /*0920*/  SYNCS.EXCH.64 URZ, [UR6+0x90], UR4 ;  /* 0x0000900406ff75b2 */ /* 0x0024620008000100 */
[----:B------:R2:W1:Y:S02]  /*0930*/  SYNCS.EXCH.64 URZ, [UR6+0x98], UR4 ;  /* 0x0000980406ff75b2 */ /* 0x0004640008000100 */
[----:B--2---:R-:W-:Y:S01]  /*0940*/  NOP ;  /* 0x0000000000007918 */ /* 0x004fe20000000000 */
.L_x_11:
[----:B------:R-:W2:Y:S01]  /*0950*/  SHFL.IDX PT, R2, R86, RZ, 0x1f ;  /* 0x00001fff56027589 */ /* 0x000ea200000e0000 */
[----:B------:R-:W-:Y:S01]  /*0960*/  NOP ;  /* 0x0000000000007918 */ /* 0x000fe20000000000 */
[----:B--2---:R-:W-:-:S13]  /*0970*/  ISETP.NE.AND P0, PT, R2, 0x4, PT ;  /* 0x000000040200780c */ /* 0x004fda0003f05270 */
[----:B------:R-:W-:Y:S05]  /*0980*/  @P0 BRA `(.L_x_12) ;  /* 0x00000000004c0947 */ /* 0x000fea0003800000 */
[----:B-1----:R-:W1:Y:S01]  /*0990*/  S2UR UR6, SR_CgaCtaId ;  /* 0x00000000000679c3 */ /* 0x002e620000008800 */
[----:B------:R-:W-:Y:S01]  /*09a0*/  UMOV UR4, 0x720 ;  /* 0x0000072000047882 */ /* 0x000fe20000000000 */
[----:B------:R-:W-:Y:S01]  /*09b0*/  UMOV UR5, 0x400 ;  /* 0x0000040000057882 */ /* 0x000fe20000000000 */
[----:B------:R-:W-:Y:S01]  /*09c0*/  USEL UR4, UR4, 0x620, UP3 ;  /* 0x0000062004047887 */ /* 0x000fe20009800000 */
[----:B------:R-:W-:Y:S01]  /*09d0*/  UMOV UR8, 0x1 ;  /* 0x0000000100087882 */ /* 0x000fe20000000000 */
[----:B------:R-:W-:Y:S01]  /*09e0*/  ELECT P0, URZ, PT ;  /* 0x0000000000ff782f */ /* 0x000fe20003800000 */
[----:B------:R-:W-:-:S04]  /*09f0*/  UIADD3 UR8, UPT, UPT, -UR8, 0x100000, URZ ;  /* 0x0010000008087890 */ /* 0x000fc8000fffe1ff */
[----:B------:R-:W-:Y:S02]  /*0a00*/  USHF.L.U32 UR9, UR8, 0xb, URZ ;  /* 0x0000000b08097899 */ /* 0x000fe400080006ff */
[----:B------:R-:W-:Y:S02]  /*0a10*/  USHF.L.U32 UR8, UR8, 0x1, URZ ;  /* 0x0000000108087899 */ /* 0x000fe400080006ff */
[----:B-1----:R-:W-:Y:S02]  /*0a20*/  ULEA UR6, UR6, UR5, 0x18 ;  /* 0x0000000506067291 */ /* 0x002fe4000f8ec0ff */
[----:B------:R-:W-:-:S04]  /*0a30*/  UIADD3 UR4, UPT, UPT, -UR4, 0x100000, URZ ;  /* 0x0010000004047890 */ /* 0x000fc8000fffe1ff */
[----:B------:R-:W-:Y:S02]  /*0a40*/  USHF.L.U32 UR5, UR4, 0xb, URZ ;  /* 0x0000000b04057899 */ /* 0x000fe400080006ff */
[----:B------:R-:W-:Y:S01]  /*0a50*/  USHF.L.U32 UR4, UR4, 0x1, URZ ;  /* 0x0000000104047899 */ /* 0x000fe200080006ff */
[----:B------:R-:W1:Y:S03]  /*0a60*/  FENCE.VIEW.ASYNC.S ;  /* 0x00000000000073c6 */ /* 0x000e660000000000 */
[----:B-1----:R2:W1:Y:S08]  /*0a70*/  SYNCS.EXCH.64 URZ, [UR6+0xa0], UR8 ;  /* 0x0000a00806ff75b2 */ /* 0x0024700008000100 */
[----:B------:R2:W1:Y:S01]  /*0a80*/  SYNCS.EXCH.64 URZ, [UR6+0xb0], UR4 ;  /* 0x0000b00406ff75b2 */ /* 0x0004620008000100 */
[----:B------:R2:W1:Y:S01]  /*0a90*/  SYNCS.EXCH.64 URZ, [UR6+0xa8], UR8 ;  /* 0x0000a80806ff75b2 */ /* 0x0004620008000100 */
[----:B------:R2:W1:Y:S02]  /*0aa0*/  SYNCS.EXCH.64 URZ, [UR6+0xb8], UR4 ;  /* 0x0000b80406ff75b2 */ /* 0x0004640008000100 */
[----:B--2---:R-:W-:Y:S01]  /*0ab0*/  NOP ;  /* 0x0000000000007918 */ /* 0x004fe20000000000 */
.L_x_12:
        /* <DEDUP_REMOVED lines=26> */
.L_x_13:
[----:B------:R-:W2:Y:S01]  /*0c60*/  SHFL.IDX PT, R2, R86, RZ, 0x1f ;  /* 0x00001fff56027589 */ /* 0x000ea200000e0000 */
[----:B------:R-:W-:Y:S01]  /*0c70*/  NOP ;  /* 0x0000000000007918 */ /* 0x000fe20000000000 */
[----:B--2---:R-:W-:-:S13]  /*0c80*/  ISETP.NE.AND P0, PT, R2, 0x3, PT ;  /* 0x000000030200780c */ /* 0x004fda0003f05270 */
[----:B------:R-:W-:Y:S05]  /*0c90*/  @P0 BRA `(.L_x_14) ;  /* 0x0000000000380947 */ /* 0x000fea0003800000 */
[----:B------:R-:W2:Y:S01]  /*0ca0*/  S2UR UR5, SR_CgaCtaId ;  /* 0x00000000000579c3 */ /* 0x000ea20000008800 */
[----:B-1----:R-:W-:Y:S01]  /*0cb0*/  UMOV UR4, 0x400 ;  /* 0x0000040000047882 */ /* 0x002fe20000000000 */
[----:B------:R-:W-:Y:S01]  /*0cc0*/  UMOV UR6, 0x20 ;  /* 0x0000002000067882 */ /* 0x000fe20000000000 */
[----:B------:R-:W-:Y:S01]  /*0cd0*/  ELECT P0, URZ, PT ;  /* 0x0000000000ff782f */ /* 0x000fe20003800000 */
[----:B------:R-:W-:-:S04]  /*0ce0*/  UIADD3 UR6, UPT, UPT, -UR6, 0x100000, URZ ;  /* 0x0010000006067890 */ /* 0x000fc8000fffe1ff */
[----:B------:R-:W-:Y:S02]  /*0cf0*/  USHF.L.U32 UR7, UR6, 0xb, URZ ;  /* 0x0000000b06077899 */ /* 0x000fe400080006ff */
[----:B------:R-:W-:Y:S02]  /*0d00*/  USHF.L.U32 UR6, UR6, 0x1, URZ ;  /* 0x0000000106067899 */ /* 0x000fe400080006ff */
[----:B--2---:R-:W-:Y:S01]  /*0d10*/  ULEA UR4, UR5, UR4, 0x18 ;  /* 0x0000000405047291 */ /* 0x004fe2000f8ec0ff */
[----:B------:R-:W1:Y:S11]  /*0d20*/  FENCE.VIEW.ASYNC.S ;  /* 0x00000000000073c6 */ /* 0x000e760000000000 */
[----:B-1----:R2:W1:Y:S01]  /*0d30*/  SYNCS.EXCH.64 URZ, [UR4+0x100], UR6 ;  /* 0x0001000604ff75b2 */ /* 0x0024620008000100 */
[----:B------:R2:W1:Y:S01]  /*0d40*/  SYNCS.EXCH.64 URZ, [UR4+0x110], UR6 ;  /* 0x0001100604ff75b2 */ /* 0x0004620008000100 */
[----:B------:R2:W1:Y:S01]  /*0d50*/  SYNCS.EXCH.64 URZ, [UR4+0x108], UR6 ;  /* 0x0001080604ff75b2 */ /* 0x0004620008000100 */
[----:B------:R2:W1:Y:S02]  /*0d60*/  SYNCS.EXCH.64 URZ, [UR4+0x118], UR6 ;  /* 0x0001180604ff75b2 */ /* 0x0004640008000100 */
[----:B--2---:R-:W-:Y:S01]  /*0d70*/  NOP ;  /* 0x0000000000007918 */ /* 0x004fe20000000000 */
.L_x_14:
[----:B-1----:R-:W1:Y:S01]  /*0d80*/  LDCU UR4, c[0x0][0x36c] ;  /* 0x00006d80ff0477ac */ /* 0x002e620008000800 */
[----:B------:R-:W-:Y:S01]  /*0d90*/  ISETP.NE.OR P3, PT, R0, 0x2, !P3 ;  /* 0x000000020000780c */ /* 0x000fe20005f65670 */
[----:B------:R-:W-:Y:S01]  /*0da0*/  NOP ;  /* 0x0000000000007918 */ /* 0x000fe20000000000 */
[----:B------:R-:W-:Y:S01]  /*0db0*/  LOP3.LUT R0, R95, 0x1f, RZ, 0xc0, !PT ;  /* 0x0000001f5f007812 */ /* 0x000fe200078ec0ff */
[----:B------:R-:W-:Y:S02]  /*0dc0*/  UISETP.NE.AND UP4, UPT, UR18, URZ, UPT ;  /* 0x000000ff1200728c */ /* 0x000fe4000bf85270 */
[----:B-1----:R-:W-:-:S09]  /*0dd0*/  UISETP.EQ.U32.AND UP5, UPT, UR4, 0x1, UPT ;  /* 0x000000010400788c */ /* 0x002fd2000bfa2070 */
[----:B------:R-:W-:Y:S05]  /*0de0*/  BRA.U !UP5, `(.L_x_15) ;  /* 0x000000010d087547 */ /* 0x000fea000b800000 */
[----:B---34-:R-:W-:Y:S01]  /*0df0*/  UCGABAR_ARV ;  /* 0x00000000000079c7 */ /* 0x018fe20008000000 */
[----:B------:R-:W-:Y:S05]  /*0e00*/  BRA `(.L_x_16) ;  /* 0x0000000000047947 */ /* 0x000fea0003800000 */
.L_x_15:
[----:B---34-:R-:W-:Y:S01]  /*0e10*/  NOP ;  /* 0x0000000000007918 */ /* 0x018fe20000000000 */
.L_x_16:
[----:B------:R-:W1:Y:S01]  /*0e20*/  S2UR UR30, SR_CTAID.X ;  /* 0x00000000001e79c3 */ /* 0x000e620000002500 */
[----:B------:R-:W-:-:S05]  /*0e30*/  CS2R.32 R87, SR_CgaSize ;  /* 0x0000000000577805 */ /* 0x000fca0000008a00 */
[----:B------:R-:W-:-:S05]  /*0e40*/  IMAD R87, R87, -0xa0, RZ ;  /* 0xffffff6057577824 */ /* 0x000fca00078e02ff */
[----:B------:R-:W-:-:S14]  /*0e50*/  R2UR UR5, R87 ;  /* 0x00000000570572ca */ /* 0x000fdc00000e0000 */
[----:B------:R-:W2:Y:S01]  /*0e60*/  LDCU UR5, c[0x0][UR5+0x2b0] ;  /* 0x00005600050577ac */ /* 0x000ea20008000800 */
[----:B------:R-:W-:-:S05]  /*0e70*/  CS2R.32 R87, SR_CgaSize ;  /* 0x0000000000577805 */ /* 0x000fca0000008a00 */
[----:B------:R-:W-:-:S05]  /*0e80*/  IMAD R87, R87, -0xa0, RZ ;  /* 0xffffff6057577824 */ /* 0x000fca00078e02ff */
[----:B------:R-:W-:-:S14]  /*0e90*/  R2UR UR4, R87 ;  /* 0x00000000570472ca */ /* 0x000fdc00000e0000 */
[----:B------:R-:W3:Y:S01]  /*0ea0*/  LDCU UR4, c[0x0][UR4+0x2b4] ;  /* 0x00005680040477ac */ /* 0x000ee20008000800 */
[----:B------:R-:W4:Y:S01]  /*0eb0*/  S2UR UR31, SR_CTAID.Y ;  /* 0x00000000001f79c3 */ /* 0x000f220000002600 */
[----:B------:R-:W-:-:S05]  /*0ec0*/  CS2R.32 R87, SR_CgaSize ;  /* 0x0000000000577805 */ /* 0x000fca0000008a00 */
[----:B------:R-:W-:-:S05]  /*0ed0*/  IMAD R87, R87, -0xa0, RZ ;  /* 0xffffff6057577824 */ /* 0x000fca00078e02ff */
[----:B------:R-:W-:-:S14]  /*0ee0*/  R2UR UR7, R87 ;  /* 0x00000000570772ca */ /* 0x000fdc00000e0000 */
[----:B------:R-:W3:Y:S01]  /*0ef0*/  LDCU UR7, c[0x0][UR7+0x2a4] ;  /* 0x00005480070777ac */ /* 0x000ee20008000800 */
[----:B------:R-:W-:-:S05]  /*0f00*/  CS2R.32 R87, SR_CgaSize ;  /* 0x0000000000577805 */ /* 0x000fca0000008a00 */
[----:B------:R-:W-:-:S05]  /*0f10*/  IMAD R87, R87, -0xa0, RZ ;  /* 0xffffff6057577824 */ /* 0x000fca00078e02ff */
[----:B------:R-:W-:-:S14]  /*0f20*/  R2UR UR59, R87 ;  /* 0x00000000573b72ca */ /* 0x000fdc00000e0000 */
[----:B------:R-:W3:Y:S01]  /*0f30*/  LDCU UR59, c[0x0][UR59+0x2a0] ;  /* 0x000054003b3b77ac */ /* 0x000ee20008000800 */
[----:B------:R-:W3:Y:S01]  /*0f40*/  S2UR UR8, SR_CgaCtaId ;  /* 0x00000000000879c3 */ /* 0x000ee20000008800 */
[----:B------:R-:W3:Y:S01]  /*0f50*/  LDCU UR19, c[0x0][0xb24] ;  /* 0x00016480ff1377ac */ /* 0x000ee20008000800 */
[----:B------:R-:W3:Y:S01]  /*0f60*/  LDCU UR42, c[0x0][0xb24] ;  /* 0x00016480ff2a77ac */ /* 0x000ee20008000800 */
[----:B-1----:R-:W-:Y:S01]  /*0f70*/  I2FP.F32.U32 R3, UR30 ;  /* 0x0000001e00037c45 */ /* 0x002fe20008201000 */
[----:B------:R-:W1:Y:S04]  /*0f80*/  LDCU UR22, c[0x0][0xb30] ;  /* 0x00016600ff1677ac */ /* 0x000e680008000800 */
[----:B--2---:R-:W-:Y:S01]  /*0f90*/  FMUL R3, R3, UR5 ;  /* 0x0000000503037c20 */ /* 0x004fe20008400000 */
[----:B----4-:R-:W-:-:S05]  /*0fa0*/  I2FP.F32.U32 R2, UR31 ;  /* 0x0000001f00027c45 */ /* 0x010fca0008201000 */
[----:B------:R-:W2:Y:S01]  /*0fb0*/  F2I.U32.TRUNC.NTZ R3, R3 ;  /* 0x0000000300037305 */ /* 0x000ea2000020f000 */
[----:B---3--:R-:W-:Y:S01]  /*0fc0*/  FMUL R2, R2, UR4 ;  /* 0x0000000402027c20 */ /* 0x008fe20008400000 */
[----:B------:R-:W-:-:S06]  /*0fd0*/  USHF.L.U32 UR28, UR8, 0xc, URZ ;  /* 0x0000000c081c7899 */ /* 0x000fcc00080006ff */
[----:B------:R-:W3:Y:S01]  /*0fe0*/  F2I.U32.TRUNC.NTZ R2, R2 ;  /* 0x0000000200027305 */ /* 0x000ee2000020f000 */
[----:B------:R-:W-:Y:S01]  /*0ff0*/  ULOP3.LUT UR28, UR28, 0x7000, URZ, 0xc0, !UPT ;  /* 0x000070001c1c7892 */ /* 0x000fe2000f8ec0ff */
[----:B--2---:R-:W-:Y:S02]  /*1000*/  R2UR UR4, R3 ;  /* 0x00000000030472ca */ /* 0x004fe400000e0000 */
[----:B---3--:R-:W-:Y:S02]  /*1010*/  R2UR UR6, R2 ;  /* 0x00000000020672ca */ /* 0x008fe400000e0000 */
[----:B------:R-:W-:-:S09]  /*1020*/  PRMT R2, RZ, 0x7610, R2 ;  /* 0x00007610ff027816 */ /* 0x000fd20000000002 */
[----:B------:R-:W-:-:S04]  /*1030*/  UIADD3 UR5, UPT, UPT, -UR4, URZ, URZ ;  /* 0x000000ff04057290 */ /* 0x000fc8000fffe1ff */
[----:B------:R-:W-:Y:S02]  /*1040*/  UIMAD UR59, UR59, UR5, UR30 ;  /* 0x000000053b3b72a4 */ /* 0x000fe4000f8e021e */
[----:B------:R-:W-:-:S04]  /*1050*/  UIADD3 UR4, UPT, UPT, -UR6, URZ, URZ ;  /* 0x000000ff06047290 */ /* 0x000fc8000fffe1ff */
[----:B------:R-:W-:-:S06]  /*1060*/  UIMAD UR4, UR7, UR4, UR31 ;  /* 0x00000004070472a4 */ /* 0x000fcc000f8e021f */
[----:B------:R-:W-:Y:S01]  /*1070*/  IMAD.U32 R87, RZ, RZ, UR4 ;  /* 0x00000004ff577e24 */ /* 0x000fe2000f8e00ff */
[----:B-1----:R-:W-:Y:S06]  /*1080*/  BRA.U UP4, `(.L_x_17) ;  /* 0x00000001047c7547 */ /* 0x002fec000b800000 */
[----:B------:R-:W-:-:S13]  /*1090*/  R2UR UR9, R87 ;  /* 0x00000000570972ca */ /* 0x000fda00000e0000 */
[----:B------:R-:W-:-:S04]  /*10a0*/  UISETP.NE.AND UP0, UPT, UR9, URZ, UPT ;  /* 0x000000ff0900728c */ /* 0x000fc8000bf05270 */
[----:B------:R-:W-:Y:S02]  /*10b0*/  USEL UR5, URZ, 0x2, UP0 ;  /* 0x00000002ff057887 */ /* 0x000fe40008000000 */
[----:B------:R-:W-:Y:S02]  /*10c0*/  USEL UR4, URZ, 0x4, UP0 ;  /* 0x00000004ff047887 */ /* 0x000fe40008000000 */
[----:B------:R-:W-:Y:S02]  /*10d0*/  USEL UR7, URZ, 0x8, UP0 ;  /* 0x00000008ff077887 */ /* 0x000fe40008000000 */
[----:B------:R-:W-:Y:S02]  /*10e0*/  USEL UR6, URZ, 0x10, UP0 ;  /* 0x00000010ff067887 */ /* 0x000fe40008000000 */
[----:B------:R-:W-:Y:S02]  /*10f0*/  USEL UR8, URZ, 0x20, UP0 ;  /* 0x00000020ff087887 */ /* 0x000fe40008000000 */
[----:B------:R-:W-:-:S02]  /*1100*/  USEL UR12, URZ, 0x40, UP0 ;  /* 0x00000040ff0c7887 */ /* 0x000fc40008000000 */
[----:B------:R-:W-:Y:S02]  /*1110*/  USEL UR13, URZ, 0x80, UP0 ;  /* 0x00000080ff0d7887 */ /* 0x000fe40008000000 */
[----:B------:R-:W-:-:S04]  /*1120*/  UISETP.NE.AND UP0, UPT, UR9, URZ, UPT ;  /* 0x000000ff0900728c */ /* 0x000fc8000bf05270 */
[----:B------:R-:W-:-:S04]  /*1130*/  UISETP.EQ.OR UP0, UPT, UR59, URZ, !UP0 ;  /* 0x000000ff3b00728c */ /* 0x000fc8000c702670 */
[----:B------:R-:W-:Y:S02]  /*1140*/  USEL UR11, URZ, 0x1, !UP0 ;  /* 0x00000001ff0b7887 */ /* 0x000fe4000c000000 */
[----:B------:R-:W-:-:S04]  /*1150*/  UISETP.NE.AND UP0, UPT, UR59, 0x1, UPT ;  /* 0x000000013b00788c */ /* 0x000fc8000bf05270 */
[----:B------:R-:W-:Y:S02]  /*1160*/  USEL UR10, UR5, 0x2, UP0 ;  /* 0x00000002050a7887 */ /* 0x000fe40008000000 */
[----:B------:R-:W-:-:S04]  /*1170*/  UISETP.NE.AND UP0, UPT, UR59, 0x2, UPT ;  /* 0x000000023b00788c */ /* 0x000fc8000bf05270 */
[----:B------:R-:W-:Y:S02]  /*1180*/  USEL UR4, UR4, 0x4, UP0 ;  /* 0x0000000404047887 */ /* 0x000fe40008000000 */
[----:B------:R-:W-:Y:S02]  /*1190*/  UISETP.NE.AND UP0, UPT, UR59, 0x3, UPT ;  /* 0x000000033b00788c */ /* 0x000fe4000bf05270 */
[----:B------:R-:W-:Y:S02]  /*11a0*/  UIADD3 UR4, UPT, UPT, UR4, UR10, UR11 ;  /* 0x0000000a04047290 */ /* 0x000fe4000fffe00b */
        /* <DEDUP_REMOVED lines=10> */
[----:B------:R-:W-:-:S04]  /*1250*/  USEL UR5, UR13, 0x80, UP0 ;  /* 0x000000800d057887 */ /* 0x000fc80008000000 */
[----:B------:R-:W-:-:S06]  /*1260*/  UIADD3 UR4, UPT, UPT, UR4, UR5, URZ ;  /* 0x0000000504047290 */ /* 0x000fcc000fffe0ff */
[----:B------:R-:W-:-:S07]  /*1270*/  MOV R2, UR4 ;  /* 0x0000000400027c02 */ /* 0x000fce0008000f00 */
.L_x_17:
[----:B------:R-:W1:Y:S01]  /*1280*/  S2UR UR36, SR_CTAID.Z ;  /* 0x00000000002479c3 */ /* 0x000e620000002700 */
[----:B------:R-:W-:-:S09]  /*1290*/  UISETP.GE.AND UP0, UPT, UR19, 0x1, UPT ;  /* 0x000000011300788c */ /* 0x000fd2000bf06270 */
[----:B------:R-:W-:Y:S05]  /*12a0*/  BRA.U !UP0, `(.L_x_18) ;  /* 0x0000000108d47547 */ /* 0x000fea000b800000 */
[----:B------:R-:W2:Y:S01]  /*12b0*/  LDCU.128 UR12, c[0x0][0xb10] ;  /* 0x00016200ff0c77ac */ /* 0x000ea20008000c00 */
[----:B------:R-:W3:Y:S01]  /*12c0*/  LDCU UR20, c[0x0][0xb0c] ;  /* 0x00016180ff1477ac */ /* 0x000ee20008000800 */
[----:B------:R-:W4:Y:S01]  /*12d0*/  LDCU UR6, c[0x0][0x370] ;  /* 0x00006e00ff0677ac */ /* 0x000f220008000800 */
[----:B------:R-:W1:Y:S01]  /*12e0*/  LDCU UR7, c[0x0][0x374] ;  /* 0x00006e80ff0777ac */ /* 0x000e620008000800 */
[----:B------:R-:W1:Y:S01]  /*12f0*/  LDCU UR21, c[0x0][0xb20] ;  /* 0x00016400ff1577ac */ /* 0x000e620008000800 */
[----:B--2---:R-:W-:Y:S02]  /*1300*/  UIMAD.WIDE.U32 UR4, UR30, UR12, URZ ;  /* 0x0000000c1e0472a5 */ /* 0x004fe4000f8e00ff */
[----:B---3--:R-:W-:Y:S01]  /*1310*/  UISETP.NE.AND UP0, UPT, UR20, 0x1, UPT ;  /* 0x000000011400788c */ /* 0x008fe2000bf05270 */
[----:B------:R-:W2:Y:S01]  /*1320*/  LDCU.64 UR8, c[0x0][0xb28] ;  /* 0x00016500ff0877ac */ /* 0x000ea20008000a00 */
[----:B----4-:R-:W-:-:S03]  /*1330*/  UIMAD.WIDE.U32 UR10, UR6, UR12, URZ ;  /* 0x0000000c060a72a5 */ /* 0x010fc6000f8e00ff */
[----:B------:R-:W-:Y:S01]  /*1340*/  UMOV UR4, UR5 ;  /* 0x0000000500047c82 */ /* 0x000fe20008000000 */
[----:B------:R-:W-:Y:S02]  /*1350*/  UISETP.NE.AND UP2, UPT, UR19, 0x1, UPT ;  /* 0x000000011300788c */ /* 0x000fe4000bf45270 */
[----:B------:R-:W-:Y:S01]  /*1360*/  USHF.R.U32.HI UR4, URZ, UR13, UR4 ;  /* 0x0000000dff047299 */ /* 0x000fe20008011604 */
[----:B------:R-:W-:Y:S01]  /*1370*/  UMOV UR10, UR11 ;  /* 0x0000000b000a7c82 */ /* 0x000fe20008000000 */
[----:B------:R-:W-:Y:S02]  /*1380*/  UIMAD.WIDE.U32 UR16, UR31, UR15, URZ ;  /* 0x0000000f1f1072a5 */ /* 0x000fe4000f8e00ff */
[----:B------:R-:W-:Y:S02]  /*1390*/  USEL UR5, UR30, UR4, !UP0 ;  /* 0x000000041e057287 */ /* 0x000fe4000c000000 */
[----:B------:R-:W-:Y:S02]  /*13a0*/  @UP0 USHF.R.U32.HI UR6, URZ, UR13, UR10 ;  /* 0x0000000dff060299 */ /* 0x000fe4000801160a */
[----:B------:R-:W-:-:S02]  /*13b0*/  UISETP.NE.AND UP0, UPT, UR14, 0x1, UPT ;  /* 0x000000010e00788c */ /* 0x000fc4000bf05270 */
[----:B-1----:R-:W-:Y:S02]  /*13c0*/  UIMAD.WIDE.U32 UR10, UR7, UR15, URZ ;  /* 0x0000000f070a72a5 */ /* 0x002fe4000f8e00ff */
[----:B--2---:R-:W-:Y:S01]  /*13d0*/  UIMAD.WIDE.U32 UR12, UR6, UR8, URZ ;  /* 0x00000008060c72a5 */ /* 0x004fe2000f8e00ff */
[----:B------:R-:W-:Y:S02]  /*13e0*/  UMOV UR4, UR17 ;  /* 0x0000001100047c82 */ /* 0x000fe40008000000 */
[----:B------:R-:W-:Y:S02]  /*13f0*/  USHF.R.U32.HI UR4, URZ, UR21, UR4 ;  /* 0x00000015ff047299 */ /* 0x000fe40008011604 */
[----:B------:R-:W-:Y:S02]  /*1400*/  UMOV UR10, UR11 ;  /* 0x0000000b000a7c82 */ /* 0x000fe40008000000 */
[----:B------:R-:W-:Y:S01]  /*1410*/  UMOV UR12, UR13 ;  /* 0x0000000d000c7c82 */ /* 0x000fe20008000000 */
[----:B------:R-:W-:-:S02]  /*1420*/  @UP0 USHF.R.U32.HI UR7, URZ, UR21, UR10 ;  /* 0x00000015ff070299 */ /* 0x000fc4000801160a */
[----:B------:R-:W-:Y:S02]  /*1430*/  USEL UR4, UR31, UR4, !UP0 ;  /* 0x000000041f047287 */ /* 0x000fe4000c000000 */
[----:B------:R-:W-:Y:S02]  /*1440*/  UIMAD.WIDE.U32 UR10, UR7, UR8, URZ ;  /* 0x00000008070a72a5 */ /* 0x000fe4000f8e00ff */
[----:B------:R-:W-:Y:S02]  /*1450*/  @UP2 USHF.R.U32.HI UR6, URZ, UR9, UR12 ;  /* 0x00000009ff062299 */ /* 0x000fe4000801160c */
[----:B------:R-:W-:-:S03]  /*1460*/  UIMAD.WIDE.U32 UR12, UR4, UR8, URZ ;  /* 0x00000008040c72a5 */ /* 0x000fc6000f8e00ff */
[----:B------:R-:W-:Y:S02]  /*1470*/  UMOV UR10, UR11 ;  /* 0x0000000b000a7c82 */ /* 0x000fe40008000000 */
[----:B------:R-:W-:Y:S02]  /*1480*/  @UP2 USHF.R.U32.HI UR7, URZ, UR9, UR10 ;  /* 0x00000009ff072299 */ /* 0x000fe4000801160a */
[----:B------:R-:W-:Y:S02]  /*1490*/  UIMAD UR10, UR6, UR19, URZ ;  /* 0x00000013060a72a4 */ /* 0x000fe4000f8e02ff */
[----:B------:R-:W-:-:S04]  /*14a0*/  UIMAD UR7, UR7, UR19, URZ ;  /* 0x00000013070772a4 */ /* 0x000fc8000f8e02ff */
[----:B------:R-:W-:-:S03]  /*14b0*/  UISETP.GE.AND UP0, UPT, UR4, UR7, UPT ;  /* 0x000000070400728c */ /* 0x000fc6000bf06270 */
[----:B------:R-:W-:Y:S01]  /*14c0*/  UMOV UR7, UR13 ;  /* 0x0000000d00077c82 */ /* 0x000fe20008000000 */
[----:B------:R-:W-:Y:S02]  /*14d0*/  UISETP.GE.OR UP0, UPT, UR5, UR10, UP0 ;  /* 0x0000000a0500728c */ /* 0x000fe40008706670 */
[----:B------:R-:W-:Y:S02]  /*14e0*/  UIMAD.WIDE.U32 UR10, UR5, UR8, URZ ;  /* 0x00000008050a72a5 */ /* 0x000fe4000f8e00ff */
[----:B------:R-:W-:Y:S02]  /*14f0*/  USHF.R.U32.HI UR7, URZ, UR9, UR7 ;  /* 0x00000009ff077299 */ /* 0x000fe40008011607 */
[----:B------:R-:W-:Y:S02]  /*1500*/  UIADD3 UR10, UPT, UPT, -UR4, URZ, URZ ;  /* 0x000000ff040a7290 */ /* 0x000fe4000fffe1ff */
[----:B------:R-:W-:Y:S02]  /*1510*/  USEL UR7, UR4, UR7, !UP2 ;  /* 0x0000000704077287 */ /* 0x000fe4000d000000 */
[----:B------:R-:W-:Y:S01]  /*1520*/  UIMAD UR10, UR14, UR10, UR31 ;  /* 0x0000000a0e0a72a4 */ /* 0x000fe2000f8e021f */
[----:B------:R-:W-:Y:S01]  /*1530*/  @!UP0 UMOV UR8, UR11 ;  /* 0x0000000b00088c82 */ /* 0x000fe20008000000 */
[----:B------:R-:W-:-:S02]  /*1540*/  UIADD3 UR11, UPT, UPT, -UR5, URZ, URZ ;  /* 0x000000ff050b7290 */ /* 0x000fc4000fffe1ff */
[----:B------:R-:W-:Y:S02]  /*1550*/  @!UP0 USHF.R.U32.HI UR8, URZ, UR9, UR8 ;  /* 0x00000009ff088299 */ /* 0x000fe40008011608 */
[----:B------:R-:W-:Y:S02]  /*1560*/  UIADD3 UR9, UPT, UPT, -UR7, URZ, URZ ;  /* 0x000000ff07097290 */ /* 0x000fe4000fffe1ff */
[----:B------:R-:W-:Y:S02]  /*1570*/  @!UP0 USEL UR8, UR5, UR8, !UP2 ;  /* 0x0000000805088287 */ /* 0x000fe4000d000000 */
[----:B------:R-:W-:Y:S02]  /*1580*/  UIMAD UR9, UR19, UR9, UR4 ;  /* 0x00000009130972a4 */ /* 0x000fe4000f8e0204 */
[----:B------:R-:W-:Y:S02]  /*1590*/  @!UP0 UIADD3 UR7, UPT, UPT, UR7, -UR8, URZ ;  /* 0x8000000807078290 */ /* 0x000fe4000fffe0ff */
[----:B------:R-:W-:-:S02]  /*15a0*/  @!UP0 UIMAD UR6, UR9, UR6, UR8 ;  /* 0x00000006090682a4 */ /* 0x000fc4000f8e0208 */
[----:B------:R-:W-:Y:S02]  /*15b0*/  @!UP0 UIMAD UR4, UR7, UR19, UR5 ;  /* 0x00000013070482a4 */ /* 0x000fe4000f8e0205 */
[----:B------:R-:W-:Y:S02]  /*15c0*/  UIMAD UR30, UR20, UR11, UR30 ;  /* 0x0000000b141e72a4 */ /* 0x000fe4000f8e021e */
[----:B------:R-:W-:Y:S01]  /*15d0*/  UIMAD UR31, UR4, UR14, UR10 ;  /* 0x0000000e041f72a4 */ /* 0x000fe2000f8e020a */
[----:B------:R-:W-:Y:S02]  /*15e0*/  @!UP0 UMOV UR5, UR6 ;  /* 0x0000000600058c82 */ /* 0x000fe40008000000 */
[----:B------:R-:W-:-:S12]  /*15f0*/  UIMAD UR30, UR5, UR20, UR30 ;  /* 0x00000014051e72a4 */ /* 0x000fd8000f8e021e */
.L_x_18:
[----:B------:R-:W-:-:S09]  /*1600*/  UISETP.NE.AND UP0, UPT, UR22, 0x1, UPT ;  /* 0x000000011600788c */ /* 0x000fd2000bf05270 */
[----:B------:R-:W-:Y:S05]  /*1610*/  BRA.U UP0, `(.L_x_19) ;  /* 0x0000000100407547 */ /* 0x000fea000b800000 */
[----:B------:R-:W2:Y:S01]  /*1620*/  LDCU.128 UR8, c[0x0][0xb10] ;  /* 0x00016200ff0877ac */ /* 0x000ea20008000c00 */
[----:B------:R-:W3:Y:S01]  /*1630*/  LDCU UR12, c[0x0][0xb0c] ;  /* 0x00016180ff0c77ac */ /* 0x000ee20008000800 */
[----:B------:R-:W4:Y:S01]  /*1640*/  LDCU UR13, c[0x0][0xb20] ;  /* 0x00016400ff0d77ac */ /* 0x000f220008000800 */
[----:B--2---:R-:W-:Y:S02]  /*1650*/  UIMAD.WIDE.U32 UR4, UR30, UR8, URZ ;  /* 0x000000081e0472a5 */ /* 0x004fe4000f8e00ff */
[----:B------:R-:W-:Y:S02]  /*1660*/  UIMAD.WIDE.U32 UR6, UR31, UR11, URZ ;  /* 0x0000000b1f0672a5 */ /* 0x000fe4000f8e00ff */
[----:B---3--:R-:W-:Y:S02]  /*1670*/  UISETP.NE.AND UP0, UPT, UR12, 0x1, UPT ;  /* 0x000000010c00788c */ /* 0x008fe4000bf05270 */
[----:B------:R-:W-:-:S03]  /*1680*/  USHF.R.U32.HI UR5, URZ, UR9, UR5 ;  /* 0x00000009ff057299 */ /* 0x000fc60008011605 */
[----:B------:R-:W-:Y:S01]  /*1690*/  UMOV UR4, UR7 ;  /* 0x0000000700047c82 */ /* 0x000fe20008000000 */
[----:B------:R-:W-:Y:S02]  /*16a0*/  USEL UR5, UR30, UR5, !UP0 ;  /* 0x000000051e057287 */ /* 0x000fe4000c000000 */
[----:B------:R-:W-:Y:S02]  /*16b0*/  UISETP.NE.AND UP0, UPT, UR10, 0x1, UPT ;  /* 0x000000010a00788c */ /* 0x000fe4000bf05270 */
[----:B----4-:R-:W-:-:S04]  /*16c0*/  USHF.R.U32.HI UR4, URZ, UR13, UR4 ;  /* 0x0000000dff047299 */ /* 0x010fc80008011604 */
[----:B------:R-:W-:-:S04]  /*16d0*/  USEL UR4, UR31, UR4, !UP0 ;  /* 0x000000041f047287 */ /* 0x000fc8000c000000 */
[----:B------:R-:W-:Y:S02]  /*16e0*/  UIADD3 UR6, UPT, UPT, UR5, -UR4, URZ ;  /* 0x8000000405067290 */ /* 0x000fe4000fffe0ff */
[----:B------:R-:W-:Y:S02]  /*16f0*/  UIADD3 UR4, UPT, UPT, -UR5, UR4, URZ ;  /* 0x0000000405047290 */ /* 0x000fe4000fffe1ff */
[----:B------:R-:W-:Y:S02]  /*1700*/  UIMAD UR31, UR6, UR10, UR31 ;  /* 0x0000000a061f72a4 */ /* 0x000fe4000f8e021f */
[----:B------:R-:W-:-:S12]  /*1710*/  UIMAD UR30, UR4, UR12, UR30 ;  /* 0x0000000c041e72a4 */ /* 0x000fd8000f8e021e */
.L_x_19:
[----:B------:R-:W-:Y:S01]  /*1720*/  UISETP.NE.AND UP0, UPT, UR18, 0x2, UPT ;  /* 0x000000021200788c */ /* 0x000fe2000bf05270 */
[----:B------:R-:W-:Y:S09]  /*1730*/  BRA.U !UP5, `(.L_x_20) ;  /* 0x000000010d0c7547 */ /* 0x000ff2000b800000 */
[----:B------:R-:W-:Y:S01]  /*1740*/  UCGABAR_WAIT ;  /* 0x0000000000007dc7 */ /* 0x000fe20008000000 */
[----:B------:R-:W-:Y:S01]  /*1750*/  CCTL.IVALL ;  /* 0x00000000ff00798f */ /* 0x000fe20002000000 */
[----:B------:R-:W-:Y:S05]  /*1760*/  BRA `(.L_x_21) ;  /* 0x0000000000047947 */ /* 0x000fea0003800000 */
.L_x_20:
[----:B------:R-:W-:Y:S06]  /*1770*/  BAR.SYNC.DEFER_BLOCKING 0x0 ;  /* 0x0000000000007b1d */ /* 0x000fec0000010000 */
.L_x_21:
[----:B------:R-:W-:Y:S05]  /*1780*/  BRA.U UP0, `(.L_x_22) ;  /* 0x0000001100e07547 */ /* 0x000fea000b800000 */
[----:B------:R-:W2:Y:S01]  /*1790*/  LDCU UR6, c[0x0][0x38c] ;  /* 0x00007180ff0677ac */ /* 0x000ea20008000800 */
[----:B------:R-:W3:Y:S01]  /*17a0*/  S2UR UR8, SR_CgaCtaId ;  /* 0x00000000000879c3 */ /* 0x000ee20000008800 */
[----:B------:R-:W-:Y:S01]  /*17b0*/  PLOP3.LUT P1, PT, PT, PT, UP3, 0x80, 0x8 ;  /* 0x000000000008781c */ /* 0x000fe20003f2f038 */
[----:B------:R-:W-:Y:S01]  /*17c0*/  IMAD.MOV.U32 R12, RZ, RZ, 0x1 ;  /* 0x00000001ff0c7424 */ /* 0x000fe200078e00ff */
[----:B------:R-:W-:Y:S01]  /*17d0*/  UMOV UR7, 0x400 ;  /* 0x0000040000077882 */ /* 0x000fe20000000000 */
[----:B------:R-:W-:Y:S01]  /*17e0*/  UISETP.NE.AND UP1, UPT, UR18, URZ, UPT ;  /* 0x000000ff1200728c */ /* 0x000fe2000bf25270 */
[----:B------:R-:W-:Y:S01]  /*17f0*/  ISETP.EQ.OR P2, PT, R0, RZ, P3 ;  /* 0x000000ff0000720c */ /* 0x000fe20001f42670 */
[----:B------:R-:W-:Y:S01]  /*1800*/  USEL UR24, URZ, 0x1, UP6 ;  /* 0x00000001ff187887 */ /* 0x000fe2000b000000 */
[----:B------:R-:W-:Y:S02]  /*1810*/  PLOP3.LUT P1, PT, P1, PT, PT, 0x8, 0x80 ;  /* 0x000000000080781c */ /* 0x000fe40000f2e170 */
[----:B------:R-:W-:Y:S01]  /*1820*/  CS2R R10, SRZ ;  /* 0x00000000000a7805 */ /* 0x000fe2000001ff00 */
[----:B------:R-:W-:Y:S01]  /*1830*/  IMAD.MOV.U32 R9, RZ, RZ, RZ ;  /* 0x000000ffff097224 */ /* 0x000fe200078e00ff */
[----:B------:R-:W4:Y:S01]  /*1840*/  LDCU UR40, c[0x0][0x370] ;  /* 0x00006e00ff2877ac */ /* 0x000f220008000800 */
[----:B------:R-:W-:Y:S01]  /*1850*/  IMAD.MOV.U32 R8, RZ, RZ, 0x1 ;  /* 0x00000001ff087424 */ /* 0x000fe200078e00ff */
[----:B------:R-:W1:Y:S01]  /*1860*/  LDCU.64 UR26, c[0x0][0x348] ;  /* 0x00006900ff1a77ac */ /* 0x000e620008000a00 */
[----:B--2---:R-:W-:-:S02]  /*1870*/  UIADD3 UR5, UPT, UPT, UR6, 0x7f, URZ ;  /* 0x0000007f06057890 */ /* 0x004fc4000fffe0ff */
[----:B------:R-:W-:Y:S02]  /*1880*/  USHF.R.U32.HI UR45, URZ, 0x7, UR28 ;  /* 0x00000007ff2d7899 */ /* 0x000fe4000801161c */
[----:B------:R-:W-:Y:S02]  /*1890*/  USHF.R.S32.HI UR4, URZ, 0x1f, UR5 ;  /* 0x0000001fff047899 */ /* 0x000fe40008011405 */
[----:B---3--:R-:W-:Y:S02]  /*18a0*/  ULEA UR7, UR8, UR7, 0x18 ;  /* 0x0000000708077291 */ /* 0x008fe4000f8ec0ff */
[----:B------:R-:W-:Y:S02]  /*18b0*/  ULEA.HI UR4, UR4, UR5, URZ, 0x7 ;  /* 0x0000000504047291 */ /* 0x000fe4000f8f38ff */
[----:B------:R-:W-:Y:S02]  /*18c0*/  UIADD3 UR46, UPT, UPT, UR6, 0xfe, URZ ;  /* 0x000000fe062e7890 */ /* 0x000fe4000fffe0ff */
[----:B------:R-:W-:-:S02]  /*18d0*/  USHF.R.S32.HI UR43, URZ, 0x7, UR4 ;  /* 0x00000007ff2b7899 */ /* 0x000fc40008011404 */
[----:B------:R-:W-:Y:S02]  /*18e0*/  UIADD3 UR4, UPT, UPT, UR6, -0x1, URZ ;  /* 0xffffffff06047890 */ /* 0x000fe4000fffe0ff */
[----:B------:R-:W-:Y:S02]  /*18f0*/  UISETP.LT.U32.AND UP0, UPT, UR43, 0x5, UPT ;  /* 0x000000052b00788c */ /* 0x000fe4000bf01070 */
[----:B------:R-:W-:Y:S02]  /*1900*/  UISETP.GE.U32.AND UP2, UPT, UR4, -0xff, UPT ;  /* 0xffffff010400788c */ /* 0x000fe4000bf46070 */
[----:B------:R-:W-:Y:S01]  /*1910*/  USEL UR41, UR43, 0x5, UP0 ;  /* 0x000000052b297887 */ /* 0x000fe20008000000 */
[----:B------:R-:W2:Y:S03]  /*1920*/  LDCU UR39, c[0x0][0x374] ;  /* 0x00006e80ff2777ac */ /* 0x000ea60008000800 */
[----:B------:R-:W-:-:S02]  /*1930*/  UIADD3 UR21, UPT, UPT, UR41, -0x1, URZ ;  /* 0xffffffff29157890 */ /* 0x000fc4000fffe0ff */
[----:B------:R-:W-:-:S03]  /*1940*/  USEL UR24, UR24, 0x2, UP1 ;  /* 0x0000000218187887 */ /* 0x000fc60008800000 */
[----:B------:R-:W-:Y:S02]  /*1950*/  @UP2 UIADD3 UR21, UPT, UPT, UR41, URZ, URZ ;  /* 0x000000ff29152290 */ /* 0x000fe4000fffe0ff */
[----:B------:R-:W-:Y:S02]  /*1960*/  UIADD3 UR29, UPT, UPT, UR7, 0x10400, UR28 ;  /* 0x00010400071d7890 */ /* 0x000fe4000fffe01c */
[----:B------:R-:W-:Y:S02]  /*1970*/  UIADD3 UR44, UPT, UPT, UR43, -UR41, URZ ;  /* 0x800000292b2c7290 */ /* 0x000fe4000fffe0ff */
[----:B------:R-:W-:Y:S01]  /*1980*/  UIADD3 UR21, UPT, UPT, UR21, 0x1, URZ ;  /* 0x0000000115157890 */ /* 0x000fe2000fffe0ff */
[----:B-1--4-:R-:W-:-:S11]  /*1990*/  UMOV UR5, URZ ;  /* 0x000000ff00057c82 */ /* 0x012fd60008000000 */
.L_x_42:
[----:B-1----:R-:W1:Y:S02]  /*19a0*/  S2UR UR4, SR_CgaCtaId ;  /* 0x00000000000479c3 */ /* 0x002e640000008800 */
[----:B-1----:R-:W-:-:S09]  /*19b0*/  UISETP.NE.AND UP0, UPT, UR4, URZ, UPT ;  /* 0x000000ff0400728c */ /* 0x002fd2000bf05270 */
[----:B------:R-:W-:Y:S05]  /*19c0*/  BRA.U UP0, `(.L_x_23) ;  /* 0x0000000100287547 */ /* 0x000fea000b800000 */
[----:B------:R-:W-:Y:S02]  /*19d0*/  LEA R0, R9, UR7, 0x3 ;  /* 0x0000000709007c11 */ /* 0x000fe4000f8e18ff */
[----:B------:R-:W-:-:S04]  /*19e0*/  SHF.L.U32 R3, R8, 0x1f, RZ ;  /* 0x0000001f08037819 */ /* 0x000fc800000006ff */
[----:B------:R-:W1:Y:S02]  /*19f0*/  SYNCS.PHASECHK.TRANS64.TRYWAIT P0, [R0+URZ+0x110], R3 ;  /* 0x00011003000075a7 */ /* 0x000e6400080011ff */
[----:B-1----:R-:W-:Y:S05]  /*1a00*/  @!P0 BRA `(.L_x_24) ;  /* 0x0000007c00dc8947 */ /* 0x002fea0003800000 */
.L_x_133:
[----:B------:R3:W-:Y:S01]  /*1a10*/  SYNCS.ARRIVE.TRANS64.A1T0 RZ, [R0+URZ+0x100], RZ ;  /* 0x000100ff00ff79a7 */ /* 0x0007e200081000ff */
[----:B------:R-:W-:-:S05]  /*1a20*/  VIADD R9, R9, 0x1 ;  /* 0x0000000109097836 */ /* 0x000fca0000000000 */
[----:B------:R-:W-:-:S04]  /*1a30*/  ISETP.NE.AND P0, PT, R9, 0x2, PT ;  /* 0x000000020900780c */ /* 0x000fc80003f05270 */
[----:B-1----:R-:W-:Y:S02]  /*1a40*/  SEL R3, RZ, 0x1, P0 ;  /* 0x00000001ff037807 */ /* 0x002fe40000000000 */
[----:B------:R-:W-:Y:S02]  /*1a50*/  SEL R9, R9, RZ, P0 ;  /* 0x000000ff09097207 */ /* 0x000fe40000000000 */
[----:B------:R-:W-:-:S07]  /*1a60*/  LOP3.LUT R8, R8, R3, RZ, 0x3c, !PT ;  /* 0x0000000308087212 */ /* 0x000fce00078e3cff */
.L_x_23:
[----:B------:R-:W-:Y:S01]  /*1a70*/  ULEA UR4, UR5, UR7, 0x3 ;  /* 0x0000000705047291 */ /* 0x000fe2000f8e18ff */
[----:B---3--:R-:W-:Y:S01]  /*1a80*/  SHF.L.U32 R0, R12, 0x1f, RZ ;  /* 0x0000001f0c007819 */ /* 0x008fe200000006ff */
[----:B------:R-:W-:Y:S02]  /*1a90*/  UISETP.GE.U32.AND UP0, UPT, UR46, 0xff, UPT ;  /* 0x000000ff2e00788c */ /* 0x000fe4000bf06070 */
[----:B------:R-:W-:Y:S02]  /*1aa0*/  USHF.L.U32 UR35, UR30, 0x6, URZ ;  /* 0x000000061e237899 */ /* 0x000fe400080006ff */
[----:B------:R-:W-:Y:S01]  /*1ab0*/  ULEA UR19, UR31, UR45, 0x8 ;  /* 0x0000002d1f137291 */ /* 0x000fe2000f8e40ff */
[----:B------:R-:W-:Y:S02]  /*1ac0*/  UMOV UR13, URZ ;  /* 0x000000ff000d7c82 */ /* 0x000fe40008000000 */
[----:B------:R1:W3:Y:S02]  /*1ad0*/  SYNCS.PHASECHK.TRANS64.TRYWAIT P0, [UR4+0x28], R0 ;  /* 0x00002800ff0075a7 */ /* 0x0002e40008001104 */
[----:B------:R-:W-:Y:S07]  /*1ae0*/  BRA.U !UP0, `(.L_x_25) ;  /* 0x0000000108bc7547 */ /* 0x000fee000b800000 */
[----:B------:R-:W-:Y:S01]  /*1af0*/  UMOV UR6, URZ ;  /* 0x000000ff00067c82 */ /* 0x000fe20008000000 */
[----:B------:R-:W-:-:S05]  /*1b00*/  UMOV UR4, UR5 ;  /* 0x0000000500047c82 */ /* 0x000fca0008000000 */
.L_x_31:
[----:B------:R-:W-:Y:S01]  /*1b10*/  ULEA UR33, UR4, UR7, 0x3 ;  /* 0x0000000704217291 */ /* 0x000fe2000f8e18ff */
[----:B---3--:R-:W-:Y:S01]  /*1b20*/  @!P3 MOV R2, 0xa000 ;  /* 0x0000a0000002b802 */ /* 0x008fe20000000f00 */
[----:B-1-34-:R-:W-:Y:S10]  /*1b30*/  @P0 BRA `(.L_x_26) ;  /* 0x00000000000c0947 */ /* 0x01aff40003800000 */
[----:B------:R-:W-:-:S04]  /*1b40*/  SHF.L.U32 R3, R12, 0x1f, RZ ;  /* 0x0000001f0c037819 */ /* 0x000fc800000006ff */
[----:B------:R-:W3:Y:S02]  /*1b50*/  SYNCS.PHASECHK.TRANS64.TRYWAIT P0, [UR33+0x28], R3 ;  /* 0x00002803ff0075a7 */ /* 0x000ee40008001121 */
[----:B---3--:R-:W-:Y:S05]  /*1b60*/  @!P0 BRA `(.L_x_27) ;  /* 0x0000007c00988947 */ /* 0x008fea0003800000 */
.L_x_26:
[----:B------:R3:W-:Y:S01]  /*1b70*/  @!P3 SYNCS.ARRIVE.TRANS64 RZ, [UR33], R2 ;  /* 0x00000002ffffb9a7 */ /* 0x0007e20008000021 */
[----:B------:R-:W-:-:S04]  /*1b80*/  ULOP3.LUT UR5, UR24, 0x2, URZ, 0xfc, !UPT ;  /* 0x0000000218057892 */ /* 0x000fc8000f8efcff */
[----:B------:R-:W-:-:S09]  /*1b90*/  UISETP.NE.AND UP0, UPT, UR5, 0x2, UPT ;  /* 0x000000020500788c */ /* 0x000fd2000bf05270 */
[----:B------:R-:W-:Y:S05]  /*1ba0*/  BRA.U UP0, `(.L_x_28) ;  /* 0x0000000100047547 */ /* 0x000fea000b800000 */
[----:B--2---:R-:W-:Y:S05]  /*1bb0*/  BPT.TRAP 0x1 ;  /* 0x000000040000795c */ /* 0x004fea0000300000 */
.L_x_28:
[----:B------:R-:W-:Y:S04]  /*1bc0*/  BSSY.RECONVERGENT B0, `(.L_x_29) ;  /* 0x0000003000007945 */ /* 0x000fe80003800200 */
[----:B------:R-:W-:Y:S05]  /*1bd0*/  @P2 BRA `(.L_x_30) ;  /* 0x0000000000042947 */ /* 0x000fea0003800000 */
[----:B--2---:R-:W-:Y:S05]  /*1be0*/  BPT.TRAP 0x1 ;  /* 0x000000040000795c */ /* 0x004fea0000300000 */
.L_x_30:
[----:B--2---:R-:W-:Y:S05]  /*1bf0*/  BSYNC.RECONVERGENT B0 ;  /* 0x0000000000007941 */ /* 0x004fea0003800200 */
.L_x_29:
[----:B------:R-:W-:Y:S02]  /*1c00*/  UIADD3 UR5, UPT, UPT, UR4, 0x1, URZ ;  /* 0x0000000104057890 */ /* 0x000fe4000fffe0ff */
[----:B------:R-:W-:Y:S02]  /*1c10*/  USHF.L.U32 UR34, UR6, 0x7, URZ ;  /* 0x0000000706227899 */ /* 0x000fe400080006ff */
[----:B------:R-:W-:Y:S02]  /*1c20*/  UISETP.NE.AND UP0, UPT, UR5, 0x5, UPT ;  /* 0x000000050500788c */ /* 0x000fe4000bf05270 */
[----:B------:R-:W-:Y:S02]  /*1c30*/  UIADD3 UR6, UPT, UPT, UR6, 0x1, URZ ;  /* 0x0000000106067890 */ /* 0x000fe4000fffe0ff */
[----:B------:R-:W-:Y:S02]  /*1c40*/  USEL UR9, URZ, 0x1, UP0 ;  /* 0x00000001ff097887 */ /* 0x000fe40008000000 */
[----:B------:R-:W-:-:S02]  /*1c50*/  USEL UR5, UR5, URZ, UP0 ;  /* 0x000000ff05057287 */ /* 0x000fc40008000000 */
[----:B------:R-:W-:Y:S02]  /*1c60*/  ULEA UR32, UR4, UR7, 0xd ;  /* 0x0000000704207291 */ /* 0x000fe4000f8e68ff */
[----:B------:R-:W-:Y:S01]  /*1c70*/  ULEA UR8, UR5, UR7, 0x3 ;  /* 0x0000000705087291 */ /* 0x000fe2000f8e18ff */
[----:B------:R-:W-:Y:S01]  /*1c80*/  LOP3.LUT R12, R12, UR9, RZ, 0x3c, !PT ;  /* 0x000000090c0c7c12 */ /* 0x000fe2000f8e3cff */
[----:B------:R-:W-:Y:S02]  /*1c90*/  UIADD3 UR10, UP1, UPT, UR26, 0x80, URZ ;  /* 0x000000801a0a7890 */ /* 0x000fe4000ff3e0ff */
[----:B------:R-:W-:Y:S01]  /*1ca0*/  ULEA UR16, UR4, UR28, 0xf ;  /* 0x0000001c04107291 */ /* 0x000fe2000f8e78ff */
[----:B-1----:R-:W-:Y:S01]  /*1cb0*/  SHF.L.U32 R0, R12, 0x1f, RZ ;  /* 0x0000001f0c007819 */ /* 0x002fe200000006ff */
[----:B------:R-:W-:Y:S02]  /*1cc0*/  UIADD3.X UR11, UPT, UPT, URZ, UR27, URZ, UP1, !UPT ;  /* 0x0000001bff0b7290 */ /* 0x000fe40008ffe4ff */
[----:B------:R-:W-:Y:S01]  /*1cd0*/  UIADD3 UR32, UPT, UPT, UR32, 0x6400, URZ ;  /* 0x0000640020207890 */ /* 0x000fe2000fffe0ff */
[----:B------:R4:W1:Y:S01]  /*1ce0*/  SYNCS.PHASECHK.TRANS64.TRYWAIT P0, [UR8+0x28], R0 ;  /* 0x00002800ff0075a7 */ /* 0x0008620008001108 */
[----:B------:R-:W-:-:S02]  /*1cf0*/  UIADD3 UR8, UP0, UPT, UR26, 0x180, URZ ;  /* 0x000001801a087890 */ /* 0x000fc4000ff1e0ff */
[----:B------:R-:W-:Y:S02]  /*1d00*/  UIADD3 UR16, UPT, UPT, UR7, 0x10400, UR16 ;  /* 0x0001040007107890 */ /* 0x000fe4000fffe010 */
[----:B------:R-:W-:Y:S02]  /*1d10*/  UIADD3.X UR9, UPT, UPT, URZ, UR27, URZ, UP0, !UPT ;  /* 0x0000001bff097290 */ /* 0x000fe400087fe4ff */
[----:B------:R-:W-:Y:S01]  /*1d20*/  UISETP.NE.AND UP0, UPT, UR6, UR21, UPT ;  /* 0x000000150600728c */ /* 0x000fe2000bf05270 */
[----:B------:R-:W-:Y:S01]  /*1d30*/  UMOV UR12, 0x0 ;  /* 0x00000000000c7882 */ /* 0x000fe20000000000 */
[----:B------:R-:W-:Y:S01]  /*1d40*/  UMOV UR13, 0x10000000 ;  /* 0x10000000000d7882 */ /* 0x000fe20000000000 */
[----:B------:R-:W-:Y:S01]  /*1d50*/  UMOV UR4, 0xff0000 ;  /* 0x00ff000000047882 */ /* 0x000fe20000000000 */
[----:B------:R-:W-:Y:S01]  /*1d60*/  UMOV UR20, UR36 ;  /* 0x0000002400147c82 */ /* 0x000fe20008000000 */
[----:B------:R-:W-:Y:S01]  /*1d70*/  UMOV UR17, UR33 ;  /* 0x0000002100117c82 */ /* 0x000fe20008000000 */
[----:B------:R-:W-:Y:S01]  /*1d80*/  UMOV UR18, UR34 ;  /* 0x0000002200127c82 */ /* 0x000fe20008000000 */
[----:B------:R-:W-:Y:S01]  /*1d90*/  UTMALDG.3D [UR32], [UR10], desc[UR12] ;  /* 0x00000c200a0075b4 */ /* 0x000fe20008011000 */
[----:B------:R2:W-:Y:S02]  /*1da0*/  UTMALDG.3D.MULTICAST [UR16], [UR8], UR4, desc[UR12] ;  /* 0x00000c10080073b4 */ /* 0x0005e40008011804 */
[----:B--2---:R-:W-:Y:S01]  /*1db0*/  UMOV UR13, UR21 ;  /* 0x00000015000d7c82 */ /* 0x004fe20008000000 */
[----:B------:R-:W-:Y:S01]  /*1dc0*/  UMOV UR4, UR5 ;  /* 0x0000000500047c82 */ /* 0x000fe20008000000 */
[----:B------:R-:W-:Y:S05]  /*1dd0*/  BRA.U UP0, `(.L_x_31) ;  /* 0xfffffffd004c7547 */ /* 0x000fea000b83ffff */
.L_x_25:
[----:B------:R-:W-:Y:S01]  /*1de0*/  ULEA UR4, UR5, UR7, 0x3 ;  /* 0x0000000705047291 */ /* 0x000fe2000f8e18ff */
[----:B-1--4-:R-:W-:Y:S01]  /*1df0*/  SHF.L.U32 R0, R12, 0x1f, RZ ;  /* 0x0000001f0c007819 */ /* 0x012fe200000006ff */
[----:B------:R-:W-:Y:S01]  /*1e00*/  @!P1 SYNCS.ARRIVE.TRANS64.A1T0 RZ, [UR7+0x98], RZ ;  /* 0x000098ffffff99a7 */ /* 0x000fe20008100007 */
[----:B------:R-:W-:-:S06]  /*1e10*/  UISETP.GT.AND UP0, UPT, UR43, UR41, UPT ;  /* 0x000000292b00728c */ /* 0x000fcc000bf04270 */
[----:B---3--:R1:W3:Y:S03]  /*1e20*/  SYNCS.PHASECHK.TRANS64.TRYWAIT P0, [UR4+0x28], R0 ;  /* 0x00002800ff0075a7 */ /* 0x0082e60008001104 */
[----:B------:R-:W-:Y:S05]  /*1e30*/  BRA.U !UP0, `(.L_x_32) ;  /* 0x0000000108bc7547 */ /* 0x000fea000b800000 */
[----:B------:R-:W-:Y:S01]  /*1e40*/  UIADD3 UR25, UPT, UPT, UR44, UR13, URZ ;  /* 0x0000000d2c197290 */ /* 0x000fe2000fffe0ff */
[----:B------:R-:W-:-:S11]  /*1e50*/  UMOV UR4, UR5 ;  /* 0x0000000500047c82 */ /* 0x000fd60008000000 */
.L_x_38:
[----:B------:R-:W-:Y:S01]  /*1e60*/  ULEA UR9, UR4, UR7, 0x3 ;  /* 0x0000000704097291 */ /* 0x000fe2000f8e18ff */
[----:B---3--:R-:W-:Y:S01]  /*1e70*/  @!P3 MOV R2, 0xa000 ;  /* 0x0000a0000002b802 */ /* 0x008fe20000000f00 */
[----:B-1-3--:R-:W-:Y:S10]  /*1e80*/  @P0 BRA `(.L_x_33) ;  /* 0x00000000000c0947 */ /* 0x00aff40003800000 */
[----:B------:R-:W-:-:S04]  /*1e90*/  SHF.L.U32 R3, R12, 0x1f, RZ ;  /* 0x0000001f0c037819 */ /* 0x000fc800000006ff */
[----:B------:R-:W3:Y:S02]  /*1ea0*/  SYNCS.PHASECHK.TRANS64.TRYWAIT P0, [UR9+0x28], R3 ;  /* 0x00002803ff0075a7 */ /* 0x000ee40008001109 */
[----:B---3--:R-:W-:Y:S05]  /*1eb0*/  @!P0 BRA `(.L_x_34) ;  /* 0x0000007800dc8947 */ /* 0x008fea0003800000 */
.L_x_33:
[----:B------:R3:W-:Y:S01]  /*1ec0*/  @!P3 SYNCS.ARRIVE.TRANS64 RZ, [UR9], R2 ;  /* 0x00000002ffffb9a7 */ /* 0x0007e20008000009 */
[----:B------:R-:W-:-:S04]  /*1ed0*/  ULOP3.LUT UR5, UR24, 0x2, URZ, 0xfc, !UPT ;  /* 0x0000000218057892 */ /* 0x000fc8000f8efcff */
[----:B------:R-:W-:-:S09]  /*1ee0*/  UISETP.NE.AND UP0, UPT, UR5, 0x2, UPT ;  /* 0x000000020500788c */ /* 0x000fd2000bf05270 */
[----:B------:R-:W-:Y:S05]  /*1ef0*/  BRA.U UP0, `(.L_x_35) ;  /* 0x0000000100047547 */ /* 0x000fea000b800000 */
[----:B--2---:R-:W-:Y:S05]  /*1f00*/  BPT.TRAP 0x1 ;  /* 0x000000040000795c */ /* 0x004fea0000300000 */
.L_x_35:
[----:B------:R-:W-:Y:S04]  /*1f10*/  BSSY.RECONVERGENT B0, `(.L_x_36) ;  /* 0x0000003000007945 */ /* 0x000fe80003800200 */
[----:B------:R-:W-:Y:S05]  /*1f20*/  @P2 BRA `(.L_x_37) ;  /* 0x0000000000042947 */ /* 0x000fea0003800000 */
[----:B--2---:R-:W-:Y:S05]  /*1f30*/  BPT.TRAP 0x1 ;  /* 0x000000040000795c */ /* 0x004fea0000300000 */
.L_x_37:
[----:B--2---:R-:W-:Y:S05]  /*1f40*/  BSYNC.RECONVERGENT B0 ;  /* 0x0000000000007941 */ /* 0x004fea0003800200 */
.L_x_36:
[----:B------:R-:W-:Y:S02]  /*1f50*/  UIADD3 UR5, UPT, UPT, UR4, 0x1, URZ ;  /* 0x0000000104057890 */ /* 0x000fe4000fffe0ff */
[----:B------:R-:W-:Y:S02]  /*1f60*/  UIADD3 UR14, UP1, UPT, UR26, 0x80, URZ ;  /* 0x000000801a0e7890 */ /* 0x000fe4000ff3e0ff */
[----:B------:R-:W-:Y:S02]  /*1f70*/  UISETP.NE.AND UP0, UPT, UR5, 0x5, UPT ;  /* 0x000000050500788c */ /* 0x000fe4000bf05270 */
[----:B------:R-:W-:Y:S02]  /*1f80*/  USHF.L.U32 UR10, UR13, 0x7, URZ ;  /* 0x000000070d0a7899 */ /* 0x000fe400080006ff */
[----:B------:R-:W-:Y:S02]  /*1f90*/  USEL UR8, URZ, 0x1, UP0 ;  /* 0x00000001ff087887 */ /* 0x000fe40008000000 */
[----:B------:R-:W-:-:S02]  /*1fa0*/  USEL UR5, UR5, URZ, UP0 ;  /* 0x000000ff05057287 */ /* 0x000fc40008000000 */
[----:B------:R-:W-:Y:S02]  /*1fb0*/  UIADD3 UR22, UP0, UPT, UR26, 0x180, URZ ;  /* 0x000001801a167890 */ /* 0x000fe4000ff1e0ff */
[----:B------:R-:W-:Y:S01]  /*1fc0*/  LOP3.LUT R12, R12, UR8, RZ, 0x3c, !PT ;  /* 0x000000080c0c7c12 */ /* 0x000fe2000f8e3cff */
[----:B------:R-:W-:Y:S02]  /*1fd0*/  ULEA UR8, UR4, UR7, 0xd ;  /* 0x0000000704087291 */ /* 0x000fe4000f8e68ff */
[----:B------:R-:W-:Y:S01]  /*1fe0*/  ULEA UR6, UR5, UR7, 0x3 ;  /* 0x0000000705067291 */ /* 0x000fe2000f8e18ff */
[----:B-1----:R-:W-:Y:S01]  /*1ff0*/  SHF.L.U32 R0, R12, 0x1f, RZ ;  /* 0x0000001f0c007819 */ /* 0x002fe200000006ff */
[----:B------:R-:W-:Y:S02]  /*2000*/  UIADD3 UR8, UPT, UPT, UR8, 0x6400, URZ ;  /* 0x0000640008087890 */ /* 0x000fe4000fffe0ff */
[----:B------:R-:W-:Y:S02]  /*2010*/  UIADD3.X UR15, UPT, UPT, URZ, UR27, URZ, UP1, !UPT ;  /* 0x0000001bff0f7290 */ /* 0x000fe40008ffe4ff */
[----:B------:R-:W-:-:S02]  /*2020*/  ULEA UR16, UR4, UR29, 0xf ;  /* 0x0000001d04107291 */ /* 0x000fc4000f8e78ff */
[----:B------:R-:W-:Y:S01]  /*2030*/  UIADD3.X UR23, UPT, UPT, URZ, UR27, URZ, UP0, !UPT ;  /* 0x0000001bff177290 */ /* 0x000fe200087fe4ff */
[----:B------:R4:W1:Y:S01]  /*2040*/  SYNCS.PHASECHK.TRANS64.TRYWAIT P0, [UR6+0x28], R0 ;  /* 0x00002800ff0075a7 */ /* 0x0008620008001106 */
[----:B------:R-:W-:Y:S01]  /*2050*/  UMOV UR30, 0x0 ;  /* 0x00000000001e7882 */ /* 0x000fe20000000000 */
[----:B------:R-:W-:Y:S01]  /*2060*/  UMOV UR31, 0x10000000 ;  /* 0x10000000001f7882 */ /* 0x000fe20000000000 */
[----:B------:R-:W-:Y:S01]  /*2070*/  UMOV UR11, UR35 ;  /* 0x00000023000b7c82 */ /* 0x000fe20008000000 */
[----:B------:R-:W-:Y:S01]  /*2080*/  UMOV UR12, UR36 ;  /* 0x00000024000c7c82 */ /* 0x000fe20008000000 */
[----:B------:R-:W-:Y:S01]  /*2090*/  UMOV UR6, 0xff0000 ;  /* 0x00ff000000067882 */ /* 0x000fe20000000000 */
[----:B------:R-:W-:Y:S01]  /*20a0*/  UMOV UR20, UR36 ;  /* 0x0000002400147c82 */ /* 0x000fe20008000000 */
[----:B------:R-:W-:Y:S01]  /*20b0*/  UMOV UR17, UR9 ;  /* 0x0000000900117c82 */ /* 0x000fe20008000000 */
[----:B------:R-:W-:Y:S01]  /*20c0*/  UMOV UR18, UR10 ;  /* 0x0000000a00127c82 */ /* 0x000fe20008000000 */
[----:B------:R4:W-:Y:S01]  /*20d0*/  UTMALDG.3D [UR8], [UR14], desc[UR30] ;  /* 0x00001e080e0075b4 */ /* 0x0009e20008011000 */
[----:B------:R-:W-:Y:S01]  /*20e0*/  UIADD3 UR13, UPT, UPT, UR13, 0x1, URZ ;  /* 0x000000010d0d7890 */ /* 0x000fe2000fffe0ff */
[----:B------:R-:W-:-:S03]  /*20f0*/  UMOV UR4, UR5 ;  /* 0x0000000500047c82 */ /* 0x000fc60008000000 */
[----:B------:R-:W-:Y:S01]  /*2100*/  UISETP.NE.AND UP0, UPT, UR13, UR25, UPT ;  /* 0x000000190d00728c */ /* 0x000fe2000bf05270 */
[----:B------:R4:W-:Y:S08]  /*2110*/  UTMALDG.3D.MULTICAST [UR16], [UR22], UR6, desc[UR30] ;  /* 0x00001e10160073b4 */ /* 0x0009f00008011806 */
[----:B----4-:R-:W-:Y:S05]  /*2120*/  BRA.U UP0, `(.L_x_38) ;  /* 0xfffffffd004c7547 */ /* 0x010fea000b83ffff */
.L_x_32:
[C---:B------:R-:W-:Y:S01]  /*2130*/  LEA R3, R11.reuse, UR7, 0x3 ;  /* 0x000000070b037c11 */ /* 0x040fe2000f8e18ff */
[----:B------:R-:W-:Y:S01]  /*2140*/  NOP ;  /* 0x0000000000007918 */ /* 0x000fe20000000000 */
[----:B-1----:R-:W-:Y:S02]  /*2150*/  SHF.L.U32 R0, R10, 0x1f, RZ ;  /* 0x0000001f0a007819 */ /* 0x002fe400000006ff */
[----:B------:R-:W-:Y:S02]  /*2160*/  LEA R5, R11, UR7, 0x4 ;  /* 0x000000070b057c11 */ /* 0x000fe4000f8e20ff */
[----:B---3--:R-:W1:Y:S02]  /*2170*/  SYNCS.PHASECHK.TRANS64.TRYWAIT P0, [R3+URZ+0xa0], R0 ;  /* 0x0000a000030075a7 */ /* 0x008e6400080011ff */
[----:B-1----:R-:W-:Y:S05]  /*2180*/  @!P0 BRA `(.L_x_39) ;  /* 0x0000007800408947 */ /* 0x002fea0003800000 */
.L_x_136:
[----:B------:R-:W3:Y:S01]  /*2190*/  LDS.128 R4, [R5+0x130] ;  /* 0x0001300005047984 */ /* 0x000ee20000000c00 */
[----:B------:R-:W-:Y:S01]  /*21a0*/  UISETP.GE.AND UP0, UPT, UR42, 0x1, UPT ;  /* 0x000000012a00788c */ /* 0x000fe2000bf06270 */
[----:B------:R-:W-:Y:S01]  /*21b0*/  @!PT LDS RZ, [RZ] ;  /* 0x00000000fffff984 */ /* 0x000fe20000000800 */
[----:B------:R-:W-:Y:S01]  /*21c0*/  @!PT LDS RZ, [RZ] ;  /* 0x00000000fffff984 */ /* 0x000fe20000000800 */
[----:B------:R-:W-:Y:S01]  /*21d0*/  @!PT LDS RZ, [RZ] ;  /* 0x00000000fffff984 */ /* 0x000fe20000000800 */
[----:B------:R-:W-:Y:S01]  /*21e0*/  @!PT LDS RZ, [RZ] ;  /* 0x00000000fffff984 */ /* 0x000fe20000000800 */
[----:B------:R4:W-:Y:S06]  /*21f0*/  MEMBAR.ALL.CTA ;  /* 0x0000000000007992 */ /* 0x0009ec0000008000 */
[----:B----4-:R-:W4:Y:S01]  /*2200*/  FENCE.VIEW.ASYNC.S ;  /* 0x00000000000073c6 */ /* 0x010f220000000000 */
[----:B---3--:R-:W-:-:S13]  /*2210*/  LOP3.LUT P0, RZ, R6, 0x1, RZ, 0xc0, !PT ;  /* 0x0000000106ff7812 */ /* 0x008fda000780c0ff */
[----:B----4-:R-:W-:Y:S01]  /*2220*/  VOTEU.ANY UP1, P0 ;  /* 0x0000000000ff7886 */ /* 0x010fe20000020100 */
[----:B------:R-:W-:-:S13]  /*2230*/  PLOP3.LUT P0, PT, PT, PT, UP1, 0x80, 0x8 ;  /* 0x000000000008781c */ /* 0x000fda0003f0f018 */
[----:B-1----:R-:W-:Y:S02]  /*2240*/  @P0 LOP3.LUT R0, R5, 0xffff, RZ, 0xc0, !PT ;  /* 0x0000ffff05000812 */ /* 0x002fe400078ec0ff */
[----:B------:R-:W-:Y:S02]  /*2250*/  @P0 MOV R2, R4 ;  /* 0x0000000400020202 */ /* 0x000fe40000000f00 */
[----:B------:R-:W-:Y:S01]  /*2260*/  @P0 R2UR UR6, R0 ;  /* 0x00000000000602ca */ /* 0x000fe200000e0000 */
[----:B------:R-:W-:Y:S01]  /*2270*/  VIADD R0, R3, 0xb0 ;  /* 0x000000b003007836 */ /* 0x000fe20000000000 */
[----:B------:R-:W-:Y:S02]  /*2280*/  @P0 SHF.R.U32.HI R4, RZ, 0x10, R5 ;  /* 0x00000010ff040819 */ /* 0x000fe40000011605 */
[----:B------:R-:W-:Y:S02]  /*2290*/  @P0 R2UR UR8, R2 ;  /* 0x00000000020802ca */ /* 0x000fe400000e0000 */
[----:B------:R-:W-:-:S02]  /*22a0*/  PRMT R0, RZ, 0x654, R0 ;  /* 0x00000654ff007816 */ /* 0x000fc40000000000 */
[----:B------:R-:W-:Y:S02]  /*22b0*/  @P0 R2UR UR4, R4 ;  /* 0x00000000040402ca */ /* 0x000fe400000e0000 */
[----:B------:R1:W-:Y:S03]  /*22c0*/  SYNCS.ARRIVE.TRANS64.RED.A1T0 RZ, [R0+URZ], RZ ;  /* 0x000000ff00ff79a7 */ /* 0x0003e600081004ff */
[----:B------:R-:W-:-:S04]  /*22d0*/  @UP1 UMOV UR37, UR6 ;  /* 0x0000000600251c82 */ /* 0x000fc80008000000 */
[----:B------:R-:W-:-:S04]  /*22e0*/  @UP1 UMOV UR38, UR8 ;  /* 0x0000000800261c82 */ /* 0x000fc80008000000 */
[----:B------:R-:W-:Y:S01]  /*22f0*/  @UP1 UMOV UR36, UR4 ;  /* 0x0000000400241c82 */ /* 0x000fe20008000000 */
[----:B------:R-:W-:Y:S05]  /*2300*/  BRA.U !UP0, `(.L_x_40) ;  /* 0x0000000108d47547 */ /* 0x000fea000b800000 */
[----:B------:R-:W2:Y:S01]  /*2310*/  LDCU.128 UR12, c[0x0][0xb10] ;  /* 0x00016200ff0c77ac */ /* 0x000ea20008000c00 */
[----:B------:R-:W3:Y:S01]  /*2320*/  LDCU UR25, c[0x0][0xb20] ;  /* 0x00016400ff1977ac */ /* 0x000ee20008000800 */
[----:B------:R-:W4:Y:S01]  /*2330*/  LDCU UR20, c[0x0][0xb0c] ;  /* 0x00016180ff1477ac */ /* 0x000f220008000800 */
[----:B------:R-:W1:Y:S01]  /*2340*/  LDCU.64 UR10, c[0x0][0xb28] ;  /* 0x00016500ff0a77ac */ /* 0x000e620008000a00 */
[----:B------:R-:W-:Y:S02]  /*2350*/  UISETP.NE.AND UP3, UPT, UR42, 0x1, UPT ;  /* 0x000000012a00788c */ /* 0x000fe4000bf65270 */
[----:B--2---:R-:W-:Y:S02]  /*2360*/  UIMAD.WIDE.U32 UR16, UR39, UR15, URZ ;  /* 0x0000000f271072a5 */ /* 0x004fe4000f8e00ff */
[----:B------:R-:W-:Y:S02]  /*2370*/  UIMAD.WIDE.U32 UR8, UR40, UR12, URZ ;  /* 0x0000000c280872a5 */ /* 0x000fe4000f8e00ff */
[----:B------:R-:W-:-:S02]  /*2380*/  UISETP.NE.AND UP0, UPT, UR14, 0x1, UPT ;  /* 0x000000010e00788c */ /* 0x000fc4000bf05270 */
[----:B------:R-:W-:Y:S01]  /*2390*/  UIMAD.WIDE.U32 UR22, UR37, UR15, URZ ;  /* 0x0000000f251672a5 */ /* 0x000fe2000f8e00ff */
[----:B------:R-:W-:Y:S02]  /*23a0*/  UMOV UR16, UR17 ;  /* 0x0000001100107c82 */ /* 0x000fe40008000000 */
[----:B------:R-:W-:Y:S01]  /*23b0*/  UMOV UR8, UR9 ;  /* 0x0000000900087c82 */ /* 0x000fe20008000000 */
[----:B---3--:R-:W-:Y:S02]  /*23c0*/  USHF.R.U32.HI UR16, URZ, UR25, UR16 ;  /* 0x00000019ff107299 */ /* 0x008fe40008011610 */
[----:B----4-:R-:W-:Y:S02]  /*23d0*/  UISETP.NE.AND UP2, UPT, UR20, 0x1, UPT ;  /* 0x000000011400788c */ /* 0x010fe4000bf45270 */
[----:B------:R-:W-:Y:S02]  /*23e0*/  USHF.R.U32.HI UR8, URZ, UR13, UR8 ;  /* 0x0000000dff087299 */ /* 0x000fe40008011608 */
[----:B------:R-:W-:-:S02]  /*23f0*/  USEL UR6, UR39, UR16, !UP0 ;  /* 0x0000001027067287 */ /* 0x000fc4000c000000 */
[----:B------:R-:W-:Y:S02]  /*2400*/  USEL UR8, UR40, UR8, !UP2 ;  /* 0x0000000828087287 */ /* 0x000fe4000d000000 */
[----:B-1----:R-:W-:Y:S01]  /*2410*/  UIMAD.WIDE.U32 UR16, UR6, UR10, URZ ;  /* 0x0000000a061072a5 */ /* 0x002fe2000f8e00ff */
[----:B------:R-:W-:Y:S01]  /*2420*/  UMOV UR4, UR23 ;  /* 0x0000001700047c82 */ /* 0x000fe20008000000 */
[----:B------:R-:W-:Y:S02]  /*2430*/  UIMAD.WIDE.U32 UR18, UR38, UR12, URZ ;  /* 0x0000000c261272a5 */ /* 0x000fe4000f8e00ff */
[----:B------:R-:W-:-:S03]  /*2440*/  UIMAD.WIDE.U32 UR22, UR8, UR10, URZ ;  /* 0x0000000a081672a5 */ /* 0x000fc6000f8e00ff */
[----:B------:R-:W-:Y:S01]  /*2450*/  UMOV UR16, UR17 ;  /* 0x0000001100107c82 */ /* 0x000fe20008000000 */
[----:B------:R-:W-:Y:S02]  /*2460*/  USHF.R.U32.HI UR4, URZ, UR25, UR4 ;  /* 0x00000019ff047299 */ /* 0x000fe40008011604 */
[----:B------:R-:W-:Y:S01]  /*2470*/  @UP3 USHF.R.U32.HI UR6, URZ, UR11, UR16 ;  /* 0x0000000bff063299 */ /* 0x000fe20008011610 */
[----:B------:R-:W-:Y:S01]  /*2480*/  UMOV UR18, UR19 ;  /* 0x0000001300127c82 */ /* 0x000fe20008000000 */
[----:B------:R-:W-:Y:S01]  /*2490*/  UMOV UR22, UR23 ;  /* 0x0000001700167c82 */ /* 0x000fe20008000000 */
[----:B------:R-:W-:Y:S02]  /*24a0*/  USHF.R.U32.HI UR13, URZ, UR13, UR18 ;  /* 0x0000000dff0d7299 */ /* 0x000fe40008011612 */
[----:B------:R-:W-:Y:S02]  /*24b0*/  USEL UR4, UR37, UR4, !UP0 ;  /* 0x0000000425047287 */ /* 0x000fe4000c000000 */
[----:B------:R-:W-:-:S02]  /*24c0*/  @UP3 USHF.R.U32.HI UR8, URZ, UR11, UR22 ;  /* 0x0000000bff083299 */ /* 0x000fc40008011616 */
[----:B------:R-:W-:Y:S02]  /*24d0*/  UIMAD UR9, UR42, UR6, URZ ;  /* 0x000000062a0972a4 */ /* 0x000fe4000f8e02ff */
[----:B------:R-:W-:Y:S02]  /*24e0*/  USEL UR6, UR38, UR13, !UP2 ;  /* 0x0000000d26067287 */ /* 0x000fe4000d000000 */
[----:B------:R-:W-:Y:S02]  /*24f0*/  UIMAD UR12, UR42, UR8, URZ ;  /* 0x000000082a0c72a4 */ /* 0x000fe4000f8e02ff */
[----:B------:R-:W-:Y:S02]  /*2500*/  UISETP.GE.AND UP0, UPT, UR4, UR9, UPT ;  /* 0x000000090400728c */ /* 0x000fe4000bf06270 */
[----:B------:R-:W-:Y:S02]  /*2510*/  UIMAD.WIDE.U32 UR16, UR4, UR10, URZ ;  /* 0x0000000a041072a5 */ /* 0x000fe4000f8e00ff */
[----:B------:R-:W-:-:S02]  /*2520*/  UISETP.GE.OR UP0, UPT, UR6, UR12, UP0 ;  /* 0x0000000c0600728c */ /* 0x000fc40008706670 */
[----:B------:R-:W-:Y:S02]  /*2530*/  UIMAD.WIDE.U32 UR12, UR6, UR10, URZ ;  /* 0x0000000a060c72a5 */ /* 0x000fe4000f8e00ff */
[----:B------:R-:W-:Y:S01]  /*2540*/  UIADD3 UR15, UPT, UPT, -UR4, URZ, URZ ;  /* 0x000000ff040f7290 */ /* 0x000fe2000fffe1ff */
[----:B------:R-:W-:Y:S01]  /*2550*/  UMOV UR10, UR17 ;  /* 0x00000011000a7c82 */ /* 0x000fe20008000000 */
[----:B------:R-:W-:Y:S02]  /*2560*/  UIADD3 UR12, UPT, UPT, -UR6, URZ, URZ ;  /* 0x000000ff060c7290 */ /* 0x000fe4000fffe1ff */
[----:B------:R-:W-:-:S03]  /*2570*/  USHF.R.U32.HI UR10, URZ, UR11, UR10 ;  /* 0x0000000bff0a7299 */ /* 0x000fc6000801160a */
[----:B------:R-:W-:Y:S01]  /*2580*/  @!UP0 UMOV UR9, UR13 ;  /* 0x0000000d00098c82 */ /* 0x000fe20008000000 */
[----:B------:R-:W-:Y:S02]  /*2590*/  UIMAD UR15, UR14, UR15, UR37 ;  /* 0x0000000f0e0f72a4 */ /* 0x000fe4000f8e0225 */
[----:B------:R-:W-:Y:S02]  /*25a0*/  USEL UR10, UR4, UR10, !UP3 ;  /* 0x0000000a040a7287 */ /* 0x000fe4000d800000 */
[----:B------:R-:W-:Y:S02]  /*25b0*/  @!UP0 USHF.R.U32.HI UR9, URZ, UR11, UR9 ;  /* 0x0000000bff098299 */ /* 0x000fe40008011609 */
[----:B------:R-:W-:Y:S02]  /*25c0*/  UIADD3 UR11, UPT, UPT, -UR10, URZ, URZ ;  /* 0x000000ff0a0b7290 */ /* 0x000fe4000fffe1ff */
[----:B------:R-:W-:Y:S02]  /*25d0*/  @!UP0 USEL UR9, UR6, UR9, !UP3 ;  /* 0x0000000906098287 */ /* 0x000fe4000d800000 */
[----:B------:R-:W-:-:S02]  /*25e0*/  UIMAD UR11, UR42, UR11, UR4 ;  /* 0x0000000b2a0b72a4 */ /* 0x000fc4000f8e0204 */
[----:B------:R-:W-:Y:S02]  /*25f0*/  @!UP0 UIADD3 UR10, UPT, UPT, UR10, -UR9, URZ ;  /* 0x800000090a0a8290 */ /* 0x000fe4000fffe0ff */
[----:B------:R-:W-:Y:S02]  /*2600*/  @!UP0 UIMAD UR9, UR11, UR8, UR9 ;  /* 0x000000080b0982a4 */ /* 0x000fe4000f8e0209 */
[----:B------:R-:W-:Y:S02]  /*2610*/  @!UP0 UIMAD UR4, UR42, UR10, UR6 ;  /* 0x0000000a2a0482a4 */ /* 0x000fe4000f8e0206 */
[----:B------:R-:W-:Y:S02]  /*2620*/  UIMAD UR8, UR20, UR12, UR38 ;  /* 0x0000000c140872a4 */ /* 0x000fe4000f8e0226 */
[----:B------:R-:W-:Y:S01]  /*2630*/  UIMAD UR37, UR4, UR14, UR15 ;  /* 0x0000000e042572a4 */ /* 0x000fe2000f8e020f */
[----:B------:R-:W-:Y:S02]  /*2640*/  @!UP0 UMOV UR6, UR9 ;  /* 0x0000000900068c82 */ /* 0x000fe40008000000 */
[----:B------:R-:W-:-:S12]  /*2650*/  UIMAD UR38, UR6, UR20, UR8 ;  /* 0x00000014062672a4 */ /* 0x000fd8000f8e0208 */
.L_x_40:
[----:B------:R-:W3:Y:S02]  /*2660*/  LDCU UR4, c[0x0][0xb30] ;  /* 0x00016600ff0477ac */ /* 0x000ee40008000800 */
[----:B---3--:R-:W-:-:S09]  /*2670*/  UISETP.NE.AND UP0, UPT, UR4, 0x1, UPT ;  /* 0x000000010400788c */ /* 0x008fd2000bf05270 */
[----:B------:R-:W-:Y:S05]  /*2680*/  BRA.U UP0, `(.L_x_41) ;  /* 0x0000000100447547 */ /* 0x000fea000b800000 */
[----:B------:R-:W3:Y:S01]  /*2690*/  LDCU.128 UR12, c[0x0][0xb10] ;  /* 0x00016200ff0c77ac */ /* 0x000ee20008000c00 */
[----:B------:R-:W4:Y:S01]  /*26a0*/  LDCU UR16, c[0x0][0xb0c] ;  /* 0x00016180ff1077ac */ /* 0x000f220008000800 */
[----:B------:R-:W1:Y:S01]  /*26b0*/  LDCU UR17, c[0x0][0xb20] ;  /* 0x00016400ff1177ac */ /* 0x000e620008000800 */
[----:B---3--:R-:W-:Y:S02]  /*26c0*/  UIMAD.WIDE.U32 UR10, UR38, UR12, URZ ;  /* 0x0000000c260a72a5 */ /* 0x008fe4000f8e00ff */
[----:B------:R-:W-:Y:S02]  /*26d0*/  UIMAD.WIDE.U32 UR8, UR37, UR15, URZ ;  /* 0x0000000f250872a5 */ /* 0x000fe4000f8e00ff */
[----:B----4-:R-:W-:Y:S02]  /*26e0*/  UISETP.NE.AND UP2, UPT, UR16, 0x1, UPT ;  /* 0x000000011000788c */ /* 0x010fe4000bf45270 */
[----:B------:R-:W-:Y:S01]  /*26f0*/  UISETP.NE.AND UP0, UPT, UR14, 0x1, UPT ;  /* 0x000000010e00788c */ /* 0x000fe2000bf05270 */
[----:B------:R-:W-:-:S02]  /*2700*/  UMOV UR6, UR11 ;  /* 0x0000000b00067c82 */ /* 0x000fc40008000000 */
[----:B------:R-:W-:Y:S01]  /*2710*/  UMOV UR4, UR9 ;  /* 0x0000000900047c82 */ /* 0x000fe20008000000 */
[----:B------:R-:W-:Y:S02]  /*2720*/  USHF.R.U32.HI UR6, URZ, UR13, UR6 ;  /* 0x0000000dff067299 */ /* 0x000fe40008011606 */
[----:B-1----:R-:W-:Y:S02]  /*2730*/  USHF.R.U32.HI UR4, URZ, UR17, UR4 ;  /* 0x00000011ff047299 */ /* 0x002fe40008011604 */
[----:B------:R-:W-:Y:S02]  /*2740*/  USEL UR6, UR38, UR6, !UP2 ;  /* 0x0000000626067287 */ /* 0x000fe4000d000000 */
[----:B------:R-:W-:-:S04]  /*2750*/  USEL UR4, UR37, UR4, !UP0 ;  /* 0x0000000425047287 */ /* 0x000fc8000c000000 */
[----:B------:R-:W-:Y:S02]  /*2760*/  UIADD3 UR8, UPT, UPT, UR6, -UR4, URZ ;  /* 0x8000000406087290 */ /* 0x000fe4000fffe0ff */
[----:B------:R-:W-:Y:S02]  /*2770*/  UIADD3 UR4, UPT, UPT, -UR6, UR4, URZ ;  /* 0x0000000406047290 */ /* 0x000fe4000fffe1ff */
[----:B------:R-:W-:Y:S02]  /*2780*/  UIMAD UR37, UR8, UR14, UR37 ;  /* 0x0000000e082572a4 */ /* 0x000fe4000f8e0225 */
[----:B------:R-:W-:-:S12]  /*2790*/  UIMAD UR38, UR4, UR16, UR38 ;  /* 0x00000010042672a4 */ /* 0x000fd8000f8e0226 */
.L_x_41:
[----:B------:R-:W-:Y:S01]  /*27a0*/  VIADD R11, R11, 0x1 ;  /* 0x000000010b0b7836 */ /* 0x000fe20000000000 */
[----:B------:R-:W-:Y:S01]  /*27b0*/  R2UR UR4, R87 ;  /* 0x00000000570472ca */ /* 0x000fe200000e0000 */
[----:B------:R-:W-:Y:S01]  /*27c0*/  UIADD3 UR30, UPT, UPT, UR38, UR59, URZ ;  /* 0x0000003b261e7290 */ /* 0x000fe2000fffe0ff */
[----:B------:R-:W-:Y:S02]  /*27d0*/  PLOP3.LUT P1, PT, PT, PT, PT, 0x80, 0x8 ;  /* 0x000000000008781c */ /* 0x000fe40003f2f070 */
[----:B------:R-:W-:-:S04]  /*27e0*/  ISETP.NE.AND P0, PT, R11, 0x2, PT ;  /* 0x000000020b00780c */ /* 0x000fc80003f05270 */
[----:B------:R-:W-:Y:S02]  /*27f0*/  SEL R3, RZ, 0x1, P0 ;  /* 0x00000001ff037807 */ /* 0x000fe40000000000 */
[----:B------:R-:W-:Y:S02]  /*2800*/  SEL R11, R11, RZ, P0 ;  /* 0x000000ff0b0b7207 */ /* 0x000fe40000000000 */
[----:B------:R-:W-:Y:S01]  /*2810*/  LOP3.LUT R10, R10, R3, RZ, 0x3c, !PT ;  /* 0x000000030a0a7212 */ /* 0x000fe200078e3cff */
[----:B------:R-:W-:Y:S01]  /*2820*/  UIADD3 UR31, UPT, UPT, UR37, UR4, URZ ;  /* 0x00000004251f7290 */ /* 0x000fe2000fffe0ff */
[----:B------:R-:W-:Y:S11]  /*2830*/  BRA.U UP1, `(.L_x_42) ;  /* 0xfffffff101587547 */ /* 0x000ff6000b83ffff */
[----:B------:R-:W-:Y:S01]  /*2840*/  UIADD3 UR7, UPT, UPT, UR7, 0x28, URZ ;  /* 0x0000002807077890 */ /* 0x000fe2000fffe0ff */
[----:B------:R-:W-:-:S03]  /*2850*/  SHF.L.U32 R3, R12, 0x1f, RZ ;  /* 0x0000001f0c037819 */ /* 0x000fc600000006ff */
[----:B------:R-:W-:-:S09]  /*2860*/  ULEA UR4, UR5, UR7, 0x3 ;  /* 0x0000000705047291 */ /* 0x000fd2000f8e18ff */
[----:B------:R-:W3:Y:S02]  /*2870*/  SYNCS.PHASECHK.TRANS64.TRYWAIT P0, [UR4], R3 ;  /* 0x00000003ff0075a7 */ /* 0x000ee40008001104 */
[----:B---3--:R-:W-:Y:S05]  /*2880*/  @!P0 BRA `(.L_x_43) ;  /* 0x0000007000948947 */ /* 0x008fea0003800000 */
.L_x_138:
[----:B------:R-:W-:-:S04]  /*2890*/  UIADD3 UR4, UPT, UPT, UR5, 0x1, URZ ;  /* 0x0000000105047890 */ /* 0x000fc8000fffe0ff */
[----:B------:R-:W-:-:S04]  /*28a0*/  UISETP.NE.AND UP0, UPT, UR4, 0x5, UPT ;  /* 0x000000050400788c */ /* 0x000fc8000bf05270 */
[----:B------:R-:W-:Y:S02]  /*28b0*/  USEL UR6, URZ, 0x1, UP0 ;  /* 0x00000001ff067887 */ /* 0x000fe40008000000 */
[----:B------:R-:W-:-:S04]  /*28c0*/  USEL UR4, UR4, URZ, UP0 ;  /* 0x000000ff04047287 */ /* 0x000fc80008000000 */
[----:B------:R-:W-:Y:S01]  /*28d0*/  ULEA UR5, UR4, UR7, 0x3 ;  /* 0x0000000704057291 */ /* 0x000fe2000f8e18ff */
[----:B------:R-:W-:-:S04]  /*28e0*/  LOP3.LUT R2, R12, UR6, RZ, 0x3c, !PT ;  /* 0x000000060c027c12 */ /* 0x000fc8000f8e3cff */
[----:B-1----:R-:W-:-:S04]  /*28f0*/  SHF.L.U32 R3, R2, 0x1f, RZ ;  /* 0x0000001f02037819 */ /* 0x002fc800000006ff */
[----:B------:R-:W1:Y:S02]  /*2900*/  SYNCS.PHASECHK.TRANS64.TRYWAIT P0, [UR5], R3 ;  /* 0x00000003ff0075a7 */ /* 0x000e640008001105 */
[----:B-1----:R-:W-:Y:S05]  /*2910*/  @!P0 BRA `(.L_x_44) ;  /* 0x0000007000888947 */ /* 0x002fea0003800000 */
.L_x_140:
        /* <DEDUP_REMOVED lines=9> */
.L_x_142:
        /* <DEDUP_REMOVED lines=9> */
.L_x_144:
[----:B------:R-:W-:-:S04]  /*2a40*/  UIADD3 UR4, UPT, UPT, UR4, 0x1, URZ ;  /* 0x0000000104047890 */ /* 0x000fc8000fffe0ff */
[----:B------:R-:W-:-:S04]  /*2a50*/  UISETP.NE.AND UP0, UPT, UR4, 0x5, UPT ;  /* 0x000000050400788c */ /* 0x000fc8000bf05270 */
[----:B------:R-:W-:Y:S02]  /*2a60*/  USEL UR5, URZ, 0x1, UP0 ;  /* 0x00000001ff057887 */ /* 0x000fe40008000000 */
[----:B------:R-:W-:-:S04]  /*2a70*/  USEL UR4, UR4, URZ, UP0 ;  /* 0x000000ff04047287 */ /* 0x000fc80008000000 */
[----:B------:R-:W-:Y:S01]  /*2a80*/  ULEA UR4, UR4, UR7, 0x3 ;  /* 0x0000000704047291 */ /* 0x000fe2000f8e18ff */
[----:B-1----:R-:W-:-:S04]  /*2a90*/  LOP3.LUT R3, R2, UR5, RZ, 0x3c, !PT ;  /* 0x0000000502037c12 */ /* 0x002fc8000f8e3cff */
[----:B------:R-:W-:Y:S01]  /*2aa0*/  SHF.L.U32 R3, R3, 0x1f, RZ ;  /* 0x0000001f03037819 */ /* 0x000fe200000006ff */
[----:B------:R-:W-:-:S07]  /*2ab0*/  IMAD.U32 R0, RZ, RZ, UR4 ;  /* 0x00000004ff007e24 */ /* 0x000fce000f8e00ff */
.L_x_47:
[----:B-1----:R1:W3:Y:S02]  /*2ac0*/  SYNCS.PHASECHK.TRANS64.TRYWAIT P0, [R0+URZ], R3 ;  /* 0x00000003000075a7 */ /* 0x0022e400080011ff */
[----:B---3--:R-:W-:Y:S05]  /*2ad0*/  @!P0 NANOSLEEP.SYNCS 0x989680 ;  /* 0x009896800000895d */ /* 0x008fea0003900000 */
[----:B------:R-:W3:Y:S02]  /*2ae0*/  @!P0 SYNCS.PHASECHK.TRANS64 P0, [R0+URZ], R3 ;  /* 0x00000003000085a7 */ /* 0x000ee400080010ff */
[----:B--23--:R-:W-:Y:S05]  /*2af0*/  @P0 EXIT ;  /* 0x000000000000094d */ /* 0x00cfea0003800000 */
[----:B------:R-:W-:Y:S05]  /*2b00*/  BRA `(.L_x_47) ;  /* 0xfffffffc00ec7947 */ /* 0x000fea000383ffff */
.L_x_22:
[----:B------:R-:W2:Y:S02]  /*2b10*/  S2UR UR4, SR_CgaCtaId ;  /* 0x00000000000479c3 */ /* 0x000ea40000008800 */
[----:B--2---:R-:W-:-:S04]  /*2b20*/  UISETP.NE.AND UP0, UPT, UR4, URZ, UPT ;  /* 0x000000ff0400728c */ /* 0x004fc8000bf05270 */
[----:B------:R-:W-:-:S09]  /*2b30*/  UISETP.NE.OR UP0, UPT, UR18, 0x1, UP0 ;  /* 0x000000011200788c */ /* 0x000fd20008705670 */
[----:B------:R-:W-:Y:S05]  /*2b40*/  BRA.U UP0, `(.L_x_48) ;  /* 0x00000005004c7547 */ /* 0x000fea000b800000 */
[----:B------:R-:W2:Y:S01]  /*2b50*/  S2UR UR5, SR_CgaCtaId ;  /* 0x00000000000579c3 */ /* 0x000ea20000008800 */
[----:B------:R-:W-:Y:S01]  /*2b60*/  UMOV UR4, 0x400 ;  /* 0x0000040000047882 */ /* 0x000fe20000000000 */
[----:B------:R-:W-:Y:S01]  /*2b70*/  ISETP.GE.U32.AND P2, PT, R0, 0x8, PT ;  /* 0x000000080000780c */ /* 0x000fe20003f46070 */
[----:B------:R-:W-:Y:S01]  /*2b80*/  IMAD.MOV.U32 R12, RZ, RZ, 0x1 ;  /* 0x00000001ff0c7424 */ /* 0x000fe200078e00ff */
[----:B------:R-:W-:Y:S02]  /*2b90*/  CS2R R10, SRZ ;  /* 0x00000000000a7805 */ /* 0x000fe4000001ff00 */
[----:B------:R-:W-:Y:S01]  /*2ba0*/  CS2R R8, SRZ ;  /* 0x0000000000087805 */ /* 0x000fe2000001ff00 */
[----:B--2---:R-:W-:-:S03]  /*2bb0*/  ULEA UR6, UR5, UR4, 0x18 ;  /* 0x0000000405067291 */ /* 0x004fc6000f8ec0ff */
[----:B------:R-:W-:-:S09]  /*2bc0*/  UMOV UR5, URZ ;  /* 0x000000ff00057c82 */ /* 0x000fd20008000000 */
.L_x_52:
[----:B------:R-:W-:Y:S02]  /*2bd0*/  LEA R2, R8, UR6, 0x3 ;  /* 0x0000000608027c11 */ /* 0x000fe4000f8e18ff */
[----:B------:R-:W-:-:S03]  /*2be0*/  SHF.L.U32 R5, R9, 0x1f, RZ ;  /* 0x0000001f09057819 */ /* 0x000fc600000006ff */
[----:B------:R-:W-:Y:S01]  /*2bf0*/  VIADD R4, R2, 0x110 ;  /* 0x0000011002047836 */ /* 0x000fe20000000000 */
[----:B------:R-:W2:Y:S02]  /*2c00*/  SYNCS.PHASECHK.TRANS64.TRYWAIT P0, [R2+URZ+0x100], R5 ;  /* 0x00010005020075a7 */ /* 0x000ea400080011ff */
[----:B--2---:R-:W-:Y:S05]  /*2c10*/  @!P0 BRA `(.L_x_49) ;  /* 0x0000007000108947 */ /* 0x004fea0003800000 */
.L_x_145:
[----:B------:R-:W-:Y:S01]  /*2c20*/  ULEA UR4, UR5, UR6, 0x3 ;  /* 0x0000000605047291 */ /* 0x000fe2000f8e18ff */
[----:B------:R-:W-:Y:S02]  /*2c30*/  PRMT R4, RZ, 0x654, R4 ;  /* 0x00000654ff047816 */ /* 0x000fe40000000004 */
[----:B--2---:R-:W-:Y:S01]  /*2c40*/  SHF.L.U32 R5, R12, 0x1f, RZ ;  /* 0x0000001f0c057819 */ /* 0x004fe200000006ff */
[----:B------:R-:W-:Y:S01]  /*2c50*/  UIADD3 UR7, UPT, UPT, UR4, 0xa0, URZ ;  /* 0x000000a004077890 */ /* 0x000fe2000fffe0ff */
[----:B------:R2:W-:Y:S05]  /*2c60*/  SYNCS.ARRIVE.TRANS64.RED.A1T0 RZ, [R4+URZ], RZ ;  /* 0x000000ff04ff79a7 */ /* 0x0005ea00081004ff */
[----:B------:R-:W-:Y:S01]  /*2c70*/  IMAD.U32 R7, RZ, RZ, UR7 ;  /* 0x00000007ff077e24 */ /* 0x000fe2000f8e00ff */
[----:B------:R-:W3:Y:S04]  /*2c80*/  SYNCS.PHASECHK.TRANS64.TRYWAIT P0, [UR4+0xb0], R5 ;  /* 0x0000b005ff0075a7 */ /* 0x000ee80008001104 */
[----:B------:R-:W-:Y:S01]  /*2c90*/  PRMT R6, R0, 0x654, R7 ;  /* 0x0000065400067816 */ /* 0x000fe20000000007 */
[----:B--2---:R-:W-:Y:S01]  /*2ca0*/  @!P2 IMAD.MOV.U32 R4, RZ, RZ, 0x10 ;  /* 0x00000010ff04a424 */ /* 0x004fe200078e00ff */
[----:B---3--:R-:W-:Y:S06]  /*2cb0*/  @!P0 BRA `(.L_x_50) ;  /* 0x0000006c00fc8947 */ /* 0x008fec0003800000 */
.L_x_147:
[----:B------:R-:W-:Y:S01]  /*2cc0*/  ULEA UR8, UR5, UR6, 0x4 ;  /* 0x0000000605087291 */ /* 0x000fe2000f8e20ff */
[----:B------:R-:W-:Y:S01]  /*2cd0*/  SEL R3, R6, R3, !P2 ;  /* 0x0000000306037207 */ /* 0x000fe20005000000 */
[----:B------:R-:W-:Y:S01]  /*2ce0*/  UIADD3 UR9, UPT, UPT, UR4, 0xa0, URZ ;  /* 0x000000a004097890 */ /* 0x000fe2000fffe0ff */
[----:B--2---:R-:W-:Y:S01]  /*2cf0*/  LEA R2, R11, UR6, 0x3 ;  /* 0x000000060b027c11 */ /* 0x004fe2000f8e18ff */
[----:B------:R-:W-:Y:S01]  /*2d00*/  UIADD3 UR8, UPT, UPT, UR8, 0x130, URZ ;  /* 0x0000013008087890 */ /* 0x000fe2000fffe0ff */
[----:B------:R-:W-:Y:S01]  /*2d10*/  SHF.L.U32 R5, R10, 0x1f, RZ ;  /* 0x0000001f0a057819 */ /* 0x000fe200000006ff */
[----:B------:R2:W-:Y:S01]  /*2d20*/  @!P2 SYNCS.ARRIVE.TRANS64.RED RZ, [R3+URZ], R4 ;  /* 0x0000000403ffa9a7 */ /* 0x0005e200080004ff */
[----:B------:R-:W-:Y:S01]  /*2d30*/  UIADD3 UR4, UPT, UPT, UR5, 0x1, URZ ;  /* 0x0000000105047890 */ /* 0x000fe2000fffe0ff */
[----:B------:R-:W-:-:S03]  /*2d40*/  VIADD R8, R8, 0x1 ;  /* 0x0000000108087836 */ /* 0x000fc60000000000 */
[----:B------:R-:W-:Y:S02]  /*2d50*/  UISETP.NE.AND UP0, UPT, UR4, 0x2, UPT ;  /* 0x000000020400788c */ /* 0x000fe4000bf05270 */
[----:B------:R-:W-:Y:S06]  /*2d60*/  UGETNEXTWORKID.BROADCAST [UR8], [UR9] ;  /* 0x00000000080073ca */ /* 0x000fec0008000100 */
[----:B------:R-:W-:Y:S01]  /*2d70*/  USEL UR7, URZ, 0x1, UP0 ;  /* 0x00000001ff077887 */ /* 0x000fe20008000000 */
[----:B------:R-:W-:Y:S01]  /*2d80*/  ISETP.NE.AND P0, PT, R8, 0x2, PT ;  /* 0x000000020800780c */ /* 0x000fe20003f05270 */
[----:B------:R-:W-:Y:S01]  /*2d90*/  USEL UR5, UR4, URZ, UP0 ;  /* 0x000000ff04057287 */ /* 0x000fe20008000000 */
[----:B------:R-:W3:Y:S03]  /*2da0*/  SYNCS.PHASECHK.TRANS64.TRYWAIT P1, [R2+URZ+0xa0], R5 ;  /* 0x0000a005020075a7 */ /* 0x000ee600080211ff */
[----:B------:R-:W-:Y:S01]  /*2db0*/  LOP3.LUT R12, R12, UR7, RZ, 0x3c, !PT ;  /* 0x000000070c0c7c12 */ /* 0x000fe2000f8e3cff */
[----:B--23--:R-:W-:Y:S07]  /*2dc0*/  @!P1 BRA `(.L_x_51) ;  /* 0x0000006c00d09947 */ /* 0x00cfee0003800000 */
.L_x_148:
[C---:B------:R-:W-:Y:S01]  /*2dd0*/  LEA R4, R11.reuse, UR6, 0x4 ;  /* 0x000000060b047c11 */ /* 0x040fe2000f8e20ff */
[----:B--2---:R-:W-:Y:S01]  /*2de0*/  VIADD R2, R2, 0xb0 ;  /* 0x000000b002027836 */ /* 0x004fe20000000000 */
[----:B------:R-:W-:Y:S01]  /*2df0*/  SEL R8, R8, RZ, P0 ;  /* 0x000000ff08087207 */ /* 0x000fe20000000000 */
[----:B------:R-:W-:-:S03]  /*2e00*/  VIADD R11, R11, 0x1 ;  /* 0x000000010b0b7836 */ /* 0x000fc60000000000 */
[----:B------:R-:W2:Y:S01]  /*2e10*/  LDS.128 R4, [R4+0x130] ;  /* 0x0001300004047984 */ /* 0x000ea20000000c00 */
[----:B------:R-:W-:Y:S02]  /*2e20*/  PRMT R2, RZ, 0x654, R2 ;  /* 0x00000654ff027816 */ /* 0x000fe40000000002 */
[C---:B------:R-:W-:Y:S01]  /*2e30*/  ISETP.NE.AND P1, PT, R11.reuse, 0x2, PT ;  /* 0x000000020b00780c */ /* 0x040fe20003f25270 */
[----:B------:R-:W-:Y:S01]  /*2e40*/  @!PT LDS RZ, [RZ] ;  /* 0x00000000fffff984 */ /* 0x000fe20000000800 */
[----:B------:R-:W-:Y:S01]  /*2e50*/  @!PT LDS RZ, [RZ] ;  /* 0x00000000fffff984 */ /* 0x000fe20000000800 */
[----:B------:R-:W-:Y:S01]  /*2e60*/  @!PT LDS RZ, [RZ] ;  /* 0x00000000fffff984 */ /* 0x000fe20000000800 */
[----:B------:R-:W-:Y:S01]  /*2e70*/  @!PT LDS RZ, [RZ] ;  /* 0x00000000fffff984 */ /* 0x000fe20000000800 */
[----:B------:R3:W-:Y:S06]  /*2e80*/  MEMBAR.ALL.CTA ;  /* 0x0000000000007992 */ /* 0x0007ec0000008000 */
[----:B---3--:R-:W3:Y:S01]  /*2e90*/  FENCE.VIEW.ASYNC.S ;  /* 0x00000000000073c6 */ /* 0x008ee20000000000 */
[----:B------:R-:W-:Y:S01]  /*2ea0*/  SEL R11, R11, RZ, P1 ;  /* 0x000000ff0b0b7207 */ /* 0x000fe20000800000 */
[----:B---3--:R3:W-:Y:S01]  /*2eb0*/  SYNCS.ARRIVE.TRANS64.RED.A1T0 RZ, [R2+URZ], RZ ;  /* 0x000000ff02ff79a7 */ /* 0x0087e200081004ff */
[----:B--2---:R-:W-:-:S02]  /*2ec0*/  LOP3.LUT P3, RZ, R6, 0x1, RZ, 0xc0, !PT ;  /* 0x0000000106ff7812 */ /* 0x004fc4000786c0ff */
[----:B------:R-:W-:-:S04]  /*2ed0*/  SEL R5, RZ, 0x1, P1 ;  /* 0x00000001ff057807 */ /* 0x000fc80000800000 */
[----:B------:R-:W-:Y:S02]  /*2ee0*/  LOP3.LUT R10, R10, R5, RZ, 0x3c, !PT ;  /* 0x000000050a0a7212 */ /* 0x000fe400078e3cff */
[----:B---3--:R-:W-:-:S04]  /*2ef0*/  SEL R2, RZ, 0x1, P0 ;  /* 0x00000001ff027807 */ /* 0x008fc80000000000 */
[----:B------:R-:W-:Y:S01]  /*2f00*/  LOP3.LUT R9, R9, R2, RZ, 0x3c, !PT ;  /* 0x0000000209097212 */ /* 0x000fe200078e3cff */
[----:B------:R-:W-:Y:S06]  /*2f10*/  @P3 BRA `(.L_x_52) ;  /* 0xfffffffc002c3947 */ /* 0x000fec000383ffff */
[----:B------:R-:W-:Y:S01]  /*2f20*/  ULEA UR4, UR5, UR6, 0x3 ;  /* 0x0000000605047291 */ /* 0x000fe2000f8e18ff */
[----:B------:R-:W-:-:S08]  /*2f30*/  SHF.L.U32 R3, R12, 0x1f, RZ ;  /* 0x0000001f0c037819 */ /* 0x000fd000000006ff */
[----:B------:R-:W2:Y:S02]  /*2f40*/  SYNCS.PHASECHK.TRANS64 P0, [UR4+0xb0], R3 ;  /* 0x0000b003ff0075a7 */ /* 0x000ea40008001004 */
[----:B--2---:R-:W-:Y:S05]  /*2f50*/  @P0 BRA `(.L_x_53) ;  /* 0x0000000000080947 */ /* 0x004fea0003800000 */
[----:B------:R-:W2:Y:S02]  /*2f60*/  SYNCS.PHASECHK.TRANS64.TRYWAIT P0, [UR4+0xb0], R3 ;  /* 0x0000b003ff0075a7 */ /* 0x000ea40008001104 */
[----:B--2---:R-:W-:Y:S05]  /*2f70*/  @!P0 BRA `(.L_x_54) ;  /* 0x0000006c00788947 */ /* 0x004fea0003800000 */
.L_x_53:
[----:B------:R-:W-:-:S04]  /*2f80*/  UIADD3 UR7, UPT, UPT, UR5, 0x1, URZ ;  /* 0x0000000105077890 */ /* 0x000fc8000fffe0ff */
[----:B------:R-:W-:-:S04]  /*2f90*/  UISETP.NE.AND UP0, UPT, UR7, 0x2, UPT ;  /* 0x000000020700788c */ /* 0x000fc8000bf05270 */
[----:B------:R-:W-:Y:S02]  /*2fa0*/  USEL UR8, URZ, 0x1, UP0 ;  /* 0x00000001ff087887 */ /* 0x000fe40008000000 */
[----:B------:R-:W-:-:S04]  /*2fb0*/  USEL UR7, UR7, URZ, UP0 ;  /* 0x000000ff07077287 */ /* 0x000fc80008000000 */
[----:B------:R-:W-:Y:S01]  /*2fc0*/  ULEA UR7, UR7, UR6, 0x3 ;  /* 0x0000000607077291 */ /* 0x000fe2000f8e18ff */
[----:B--2---:R-:W-:-:S04]  /*2fd0*/  LOP3.LUT R3, R12, UR8, RZ, 0x3c, !PT ;  /* 0x000000080c037c12 */ /* 0x004fc8000f8e3cff */
[----:B------:R-:W-:-:S04]  /*2fe0*/  SHF.L.U32 R0, R3, 0x1f, RZ ;  /* 0x0000001f03007819 */ /* 0x000fc800000006ff */
[----:B------:R-:W2:Y:S02]  /*2ff0*/  SYNCS.PHASECHK.TRANS64 P0, [UR7+0xb0], R0 ;  /* 0x0000b000ff0075a7 */ /* 0x000ea40008001007 */
[----:B-12---:R-:W-:Y:S05]  /*3000*/  @P0 EXIT ;  /* 0x000000000000094d */ /* 0x006fea0003800000 */
[----:B------:R-:W-:Y:S02]  /*3010*/  SHF.L.U32 R3, R3, 0x1f, RZ ;  /* 0x0000001f03037819 */ /* 0x000fe400000006ff */
[----:B------:R-:W-:-:S07]  /*3020*/  MOV R0, UR7 ;  /* 0x0000000700007c02 */ /* 0x000fce0008000f00 */
.L_x_55:
[----:B-1----:R1:W2:Y:S02]  /*3030*/  SYNCS.PHASECHK.TRANS64.TRYWAIT P0, [R0+URZ+0xb0], R3 ;  /* 0x0000b003000075a7 */ /* 0x0022a400080011ff */
[----:B--2---:R-:W-:Y:S05]  /*3040*/  @!P0 NANOSLEEP.SYNCS 0x989680 ;  /* 0x009896800000895d */ /* 0x004fea0003900000 */
[----:B------:R-:W2:Y:S02]  /*3050*/  @!P0 SYNCS.PHASECHK.TRANS64 P0, [R0+URZ+0xb0], R3 ;  /* 0x0000b003000085a7 */ /* 0x000ea400080010ff */
[----:B--2---:R-:W-:Y:S05]  /*3060*/  @P0 EXIT ;  /* 0x000000000000094d */ /* 0x004fea0003800000 */
[----:B------:R-:W-:Y:S05]  /*3070*/  BRA `(.L_x_55) ;  /* 0xfffffffc00ec7947 */ /* 0x000fea000383ffff */
.L_x_48:
[----:B------:R-:W-:Y:S05]  /*3080*/  BRA.U UP4, `(.L_x_56) ;  /* 0x0000000d04d87547 */ /* 0x000fea000b800000 */
[----:B------:R-:W2:Y:S01]  /*3090*/  S2UR UR7, SR_CgaCtaId ;  /* 0x00000000000779c3 */ /* 0x000ea20000008800 */
[----:B------:R-:W-:Y:S01]  /*30a0*/  UMOV UR4, 0x40 ;  /* 0x0000004000047882 */ /* 0x000fe20000000000 */
[----:B------:R-:W-:Y:S01]  /*30b0*/  NOP ;  /* 0x0000000000007918 */ /* 0x000fe20000000000 */
[----:B------:R-:W-:Y:S01]  /*30c0*/  UMOV UR6, 0x400 ;  /* 0x0000040000067882 */ /* 0x000fe20000000000 */
[----:B--2---:R-:W-:Y:S02]  /*30d0*/  ULEA UR5, UR7, UR4, 0x18 ;  /* 0x0000000407057291 */ /* 0x004fe4000f8ec0ff */
[----:B------:R-:W-:-:S07]  /*30e0*/  ULEA UR6, UR7, UR6, 0x18 ;  /* 0x0000000607067291 */ /* 0x000fce000f8ec0ff */
[----:B------:R-:W2:Y:S02]  /*30f0*/  LDS.U8 R0, [UR5+0x1c] ;  /* 0x00001c05ff007984 */ /* 0x000ea40008000000 */
[----:B--2---:R-:W-:-:S13]  /*3100*/  ISETP.NE.AND P0, PT, R0, RZ, PT ;  /* 0x000000ff0000720c */ /* 0x004fda0003f05270 */
[----:B------:R-:W-:Y:S05]  /*3110*/  @P0 BRA `(.L_x_57) ;  /* 0x0000000000580947 */ /* 0x000fea0003800000 */
[----:B------:R-:W-:-:S13]  /*3120*/  ELECT P0, URZ, PT ;  /* 0x0000000000ff782f */ /* 0x000fda0003800000 */
[----:B------:R-:W-:Y:S05]  /*3130*/  @!P0 BRA `(.L_x_58) ;  /* 0x0000000000608947 */ /* 0x000fea0003800000 */
[----:B------:R-:W-:Y:S01]  /*3140*/  UMOV UR4, 0x10 ;  /* 0x0000001000047882 */ /* 0x000fe20000000000 */
[----:B------:R-:W-:Y:S01]  /*3150*/  HFMA2 R0, -RZ, RZ, 0, 5.9604644775390625e-08 ;  /* 0x00000001ff007431 */ /* 0x000fe200000001ff */
[----:B------:R-:W-:-:S03]  /*3160*/  MOV R3, 0xffff ;  /* 0x0000ffff00037802 */ /* 0x000fc60000000f00 */
[----:B------:R-:W-:Y:S04]  /*3170*/  DEPBAR.LE SB2, 0x36 ;  /* 0x0000ad800000791a */ /* 0x000fe80000000000 */
[----:B------:R-:W2:Y:S02]  /*3180*/  UTCATOMSWS.FIND_AND_SET.ALIGN UP0, UR4, UR4 ;  /* 0x00000004000475e3 */ /* 0x000ea40008000800 */
[----:B--2---:R-:W-:Y:S01]  /*3190*/  MOV R4, UR4 ;  /* 0x0000000400047c02 */ /* 0x004fe20008000f00 */
[----:B------:R-:W-:Y:S06]  /*31a0*/  BRA.U UP0, `(.L_x_59) ;  /* 0x0000000100187547 */ /* 0x000fec000b800000 */
.L_x_60:
[----:B------:R-:W-:Y:S05]  /*31b0*/  NANOSLEEP 0x64 ;  /* 0x000000640000795d */ /* 0x000fea0003800000 */
[----:B------:R-:W-:-:S05]  /*31c0*/  UMOV UR4, 0x10 ;  /* 0x0000001000047882 */ /* 0x000fca0000000000 */
[----:B------:R-:W-:Y:S04]  /*31d0*/  DEPBAR.LE SB2, 0x36 ;  /* 0x0000ad800000791a */ /* 0x000fe80000000000 */
[----:B------:R-:W2:Y:S02]  /*31e0*/  UTCATOMSWS.FIND_AND_SET.ALIGN UP0, UR4, UR4 ;  /* 0x00000004000475e3 */ /* 0x000ea40008000800 */
[----:B--2---:R-:W-:Y:S01]  /*31f0*/  MOV R4, UR4 ;  /* 0x0000000400047c02 */ /* 0x004fe20008000f00 */
[----:B------:R-:W-:Y:S05]  /*3200*/  BRA.U !UP0, `(.L_x_60) ;  /* 0xfffffffd08e87547 */ /* 0x000fea000b83ffff */
.L_x_59:
[-C--:B------:R-:W-:Y:S02]  /*3210*/  SHF.L.U32 R3, R3, R4.reuse, RZ ;  /* 0x0000000403037219 */ /* 0x080fe400000006ff */
[----:B------:R-:W-:Y:S01]  /*3220*/  SHF.L.U32 R0, R0, R4, RZ ;  /* 0x0000000400007219 */ /* 0x000fe200000006ff */
[----:B------:R-:W-:Y:S02]  /*3230*/  IMAD.SHL.U32 R4, R4, 0x20, RZ ;  /* 0x0000002004047824 */ /* 0x000fe400078e00ff */
[----:B------:R2:W-:Y:S04]  /*3240*/  ATOMS.OR RZ, [UR5+0x14], R3 ;  /* 0x00001403ffff798c */ /* 0x0005e8000b000005 */
[----:B------:R2:W-:Y:S04]  /*3250*/  ATOMS.OR RZ, [UR5+0x18], R0 ;  /* 0x00001800ffff798c */ /* 0x0005e8000b000005 */
[----:B------:R2:W-:Y:S01]  /*3260*/  STS [UR6+0x150], R4 ;  /* 0x00015004ff007988 */ /* 0x0005e20008000806 */
[----:B------:R-:W-:Y:S05]  /*3270*/  BRA `(.L_x_58) ;  /* 0x0000000000107947 */ /* 0x000fea0003800000 */
.L_x_57:
[----:B------:R-:W-:Y:S02]  /*3280*/  MOV R0, 0xffffffff ;  /* 0xffffffff00007802 */ /* 0x000fe40000000f00 */
[----:B------:R-:W-:-:S03]  /*3290*/  MOV R4, 0x32c0 ;  /* 0x000032c000047802 */ /* 0x000fc60000000f00 */
[----:B------:R2:W-:Y:S04]  /*32a0*/  STS [UR6+0x150], R0 ;  /* 0x00015000ff007988 */ /* 0x0005e80008000806 */
[----:B-12--5:R-:W-:Y:S05]  /*32b0*/  CALL.REL.NOINC `($__internal_1_$__cuda_sm10x_tcgen05_guardrail_trap_phase_invalid_during_alloc) ;  /* 0x0000007000bc7944 */ /* 0x026fea0003c00000 */
.L_x_58:
[----:B------:R-:W-:Y:S05]  /*32c0*/  WARPSYNC.ALL ;  /* 0x0000000000007948 */ /* 0x000fea0003800000 */
[----:B------:R-:W3:Y:S01]  /*32d0*/  S2UR UR4, SR_CgaCtaId ;  /* 0x00000000000479c3 */ /* 0x000ee20000008800 */
[----:B------:R-:W-:Y:S01]  /*32e0*/  UMOV UR26, 0x400 ;  /* 0x00000400001a7882 */ /* 0x000fe20000000000 */
[----:B------:R-:W-:-:S06]  /*32f0*/  NOP ;  /* 0x0000000000007918 */ /* 0x000fcc0000000000 */
[----:B------:R-:W-:Y:S06]  /*3300*/  BAR.ARV 0x6, 0xa0 ;  /* 0x0182800000007b1d */ /* 0x000fec0000002000 */
[----:B------:R-:W4:Y:S01]  /*3310*/  LDCU UR5, c[0x0][0x38c] ;  /* 0x00007180ff0577ac */ /* 0x000f220008000800 */
[----:B------:R-:W-:Y:S01]  /*3320*/  LOP3.LUT R2, R2, 0xffff, RZ, 0xc0, !PT ;  /* 0x0000ffff02027812 */ /* 0x000fe200078ec0ff */
[----:B------:R-:W-:Y:S01]  /*3330*/  IMAD.MOV.U32 R11, RZ, RZ, 0x1 ;  /* 0x00000001ff0b7424 */ /* 0x000fe200078e00ff */
[----:B------:R-:W-:Y:S01]  /*3340*/  CS2R R8, SRZ ;  /* 0x0000000000087805 */ /* 0x000fe2000001ff00 */
[----:B------:R-:W1:Y:S01]  /*3350*/  LDCU UR7, c[0x0][0x38c] ;  /* 0x00007180ff0777ac */ /* 0x000e620008000800 */
[----:B------:R-:W-:Y:S01]  /*3360*/  R2UR UR27, R2 ;  /* 0x00000000021b72ca */ /* 0x000fe200000e0000 */
[----:B------:R-:W-:Y:S01]  /*3370*/  IMAD.MOV.U32 R10, RZ, RZ, RZ ;  /* 0x000000ffff0a7224 */ /* 0x000fe200078e00ff */
[----:B------:R-:W-:Y:S01]  /*3380*/  UMOV UR30, URZ ;  /* 0x000000ff001e7c82 */ /* 0x000fe20008000000 */
[----:B------:R-:W-:Y:S01]  /*3390*/  UMOV UR24, URZ ;  /* 0x000000ff00187c82 */ /* 0x000fe20008000000 */
[----:B---3--:R-:W-:Y:S01]  /*33a0*/  ULEA UR26, UR4, UR26, 0x18 ;  /* 0x0000001a041a7291 */ /* 0x008fe2000f8ec0ff */
[----:B------:R-:W-:Y:S01]  /*33b0*/  UMOV UR38, 0x0 ;  /* 0x0000000000267882 */ /* 0x000fe20000000000 */
[----:B------:R-:W-:-:S02]  /*33c0*/  UMOV UR39, 0x4400490 ;  /* 0x0440049000277882 */ /* 0x000fc40000000000 */
[----:B------:R-:W-:Y:S02]  /*33d0*/  UIADD3 UR4, UPT, UPT, UR26, 0x6400, URZ ;  /* 0x000064001a047890 */ /* 0x000fe4000fffe0ff */
[----:B------:R-:W-:Y:S02]  /*33e0*/  UIADD3 UR6, UPT, UPT, UR26, 0x10400, URZ ;  /* 0x000104001a067890 */ /* 0x000fe4000fffe0ff */
[----:B----4-:R-:W-:Y:S01]  /*33f0*/  UIADD3 UR5, UPT, UPT, UR5, 0x7f, URZ ;  /* 0x0000007f05057890 */ /* 0x010fe2000fffe0ff */
[----:B--2---:R-:W2:Y:S01]  /*3400*/  LDS R0, [UR26+0x150] ;  /* 0x0001501aff007984 */ /* 0x004ea20008000800 */
[----:B-1----:R-:W-:Y:S01]  /*3410*/  UMOV UR36, 0x0 ;  /* 0x0000000000247882 */ /* 0x002fe20000000000 */
[----:B------:R-:W-:Y:S01]  /*3420*/  UMOV UR37, 0x4400490 ;  /* 0x0440049000257882 */ /* 0x000fe20000000000 */
[----:B------:R-:W-:Y:S02]  /*3430*/  USHF.R.S32.HI UR40, URZ, 0x1f, UR5 ;  /* 0x0000001fff287899 */ /* 0x000fe40008011405 */
[----:B------:R-:W-:-:S02]  /*3440*/  UISETP.GE.AND UP4, UPT, UR7, 0x1, UPT ;  /* 0x000000010700788c */ /* 0x000fc4000bf86270 */
[----:B------:R-:W-:Y:S02]  /*3450*/  ULEA.HI UR40, UR40, UR5, URZ, 0x7 ;  /* 0x0000000528287291 */ /* 0x000fe4000f8f38ff */
[----:B------:R-:W-:Y:S02]  /*3460*/  USHF.R.U32.HI UR5, URZ, 0x4, UR4 ;  /* 0x00000004ff057899 */ /* 0x000fe40008011604 */
[----:B------:R-:W-:Y:S02]  /*3470*/  USHF.R.S32.HI UR40, URZ, 0x7, UR40 ;  /* 0x00000007ff287899 */ /* 0x000fe40008011428 */
[----:B------:R-:W-:Y:S02]  /*3480*/  USHF.R.U32.HI UR4, URZ, 0x4, UR6 ;  /* 0x00000004ff047899 */ /* 0x000fe40008011606 */
[----:B------:R-:W-:Y:S02]  /*3490*/  UISETP.LT.AND UP0, UPT, UR40, 0x1, UPT ;  /* 0x000000012800788c */ /* 0x000fe4000bf01270 */
[----:B------:R-:W-:-:S02]  /*34a0*/  ULOP3.LUT UR5, UR5, 0x3fff, URZ, 0xc0, !UPT ;  /* 0x00003fff05057892 */ /* 0x000fc4000f8ec0ff */
[----:B------:R-:W-:Y:S02]  /*34b0*/  ULOP3.LUT UR4, UR4, 0x3fff, URZ, 0xc0, !UPT ;  /* 0x00003fff04047892 */ /* 0x000fe4000f8ec0ff */
[----:B------:R-:W-:Y:S02]  /*34c0*/  USEL UR41, UR40, 0x1, !UP0 ;  /* 0x0000000128297887 */ /* 0x000fe4000c000000 */
[----:B------:R-:W-:Y:S02]  /*34d0*/  ULOP3.LUT UR28, UR5, 0x10000, URZ, 0xfc, !UPT ;  /* 0x00010000051c7892 */ /* 0x000fe4000f8efcff */
[----:B------:R-:W-:Y:S02]  /*34e0*/  ULOP3.LUT UR29, UR4, 0x10000, URZ, 0xfc, !UPT ;  /* 0x00010000041d7892 */ /* 0x000fe4000f8efcff */
[----:B------:R-:W-:Y:S01]  /*34f0*/  UIADD3 UR41, UPT, UPT, -UR41, URZ, URZ ;  /* 0x000000ff29297290 */ /* 0x000fe2000fffe1ff */
[----:B------:R-:W-:Y:S01]  /*3500*/  UMOV UR34, 0x0 ;  /* 0x0000000000227882 */ /* 0x000fe20000000000 */
[----:B------:R-:W-:Y:S01]  /*3510*/  UMOV UR35, 0x4400490 ;  /* 0x0440049000237882 */ /* 0x000fe20000000000 */
[----:B------:R-:W-:Y:S01]  /*3520*/  UMOV UR32, 0x0 ;  /* 0x0000000000207882 */ /* 0x000fe20000000000 */
[----:B------:R-:W-:Y:S01]  /*3530*/  UMOV UR33, 0x4400490 ;  /* 0x0440049000217882 */ /* 0x000fe20000000000 */
[----:B--2---:R-:W-:-:S15]  /*3540*/  R2UR UR42, R0 ;  /* 0x00000000002a72ca */ /* 0x004fde00000e0000 */
.L_x_67:
[----:B------:R-:W-:Y:S02]  /*3550*/  LEA R0, R10, UR26, 0x3 ;  /* 0x0000001a0a007c11 */ /* 0x000fe4000f8e18ff */
[----:B------:R-:W-:Y:S02]  /*3560*/  SHF.L.U32 R5, R9, 0x1f, RZ ;  /* 0x0000001f09057819 */ /* 0x000fe400000006ff */
[----:B------:R-:W-:Y:S01]  /*3570*/  PLOP3.LUT P0, PT, PT, PT, UP4, 0x80, 0x8 ;  /* 0x000000000008781c */ /* 0x000fe20003f0f048 */
[----:B------:R-:W-:Y:S01]  /*3580*/  VIADD R3, R0, 0xb0 ;  /* 0x000000b000037836 */ /* 0x000fe20000000000 */
[----:B-1----:R-:W1:Y:S02]  /*3590*/  SYNCS.PHASECHK.TRANS64.TRYWAIT P1, [R0+URZ+0xa0], R5 ;  /* 0x0000a005000075a7 */ /* 0x002e6400080211ff */
[----:B-1-3--:R-:W-:Y:S09]  /*35a0*/  @!P1 BRA `(.L_x_61) ;  /* 0x0000006800049947 */ /* 0x00aff20003800000 */
.L_x_150:
[----:B------:R-:W-:Y:S01]  /*35b0*/  LEA R4, R10, UR26, 0x4 ;  /* 0x0000001a0a047c11 */ /* 0x000fe2000f8e20ff */
[----:B------:R-:W-:Y:S01]  /*35c0*/  @UP4 ULEA UR4, UR24, UR26, 0x3 ;  /* 0x0000001a18044291 */ /* 0x000fe2000f8e18ff */
[----:B------:R-:W-:Y:S01]  /*35d0*/  PLOP3.LUT P2, PT, PT, PT, PT, 0x80, 0x8 ;  /* 0x000000000008781c */ /* 0x000fe20003f4f070 */
[----:B------:R-:W-:Y:S01]  /*35e0*/  ULEA UR31, UR30, UR26, 0x3 ;  /* 0x0000001a1e1f7291 */ /* 0x000fe2000f8e18ff */
[----:B------:R-:W-:Y:S02]  /*35f0*/  PRMT R3, RZ, 0x654, R3 ;  /* 0x00000654ff037816 */ /* 0x000fe40000000003 */
[----:B-1----:R-:W1:Y:S01]  /*3600*/  LDS.128 R4, [R4+0x130] ;  /* 0x0001300004047984 */ /* 0x002e620000000c00 */
[----:B------:R-:W-:Y:S02]  /*3610*/  @P0 SHF.L.U32 R2, R8, 0x1f, RZ ;  /* 0x0000001f08020819 */ /* 0x000fe400000006ff */
[----:B------:R-:W-:Y:S01]  /*3620*/  SHF.L.U32 R0, R11, 0x1f, RZ ;  /* 0x0000001f0b007819 */ /* 0x000fe200000006ff */
[----:B------:R-:W-:Y:S01]  /*3630*/  @!PT LDS RZ, [RZ] ;  /* 0x00000000fffff984 */ /* 0x000fe20000000800 */
[----:B------:R-:W-:Y:S01]  /*3640*/  @!PT LDS RZ, [RZ] ;  /* 0x00000000fffff984 */ /* 0x000fe20000000800 */
[----:B------:R-:W-:Y:S01]  /*3650*/  @!PT LDS RZ, [RZ] ;  /* 0x00000000fffff984 */ /* 0x000fe20000000800 */
[----:B------:R-:W-:Y:S01]  /*3660*/  @!PT LDS RZ, [RZ] ;  /* 0x00000000fffff984 */ /* 0x000fe20000000800 */
[----:B------:R2:W-:Y:S06]  /*3670*/  MEMBAR.ALL.CTA ;  /* 0x0000000000007992 */ /* 0x0005ec0000008000 */
[----:B--2---:R-:W2:Y:S02]  /*3680*/  FENCE.VIEW.ASYNC.S ;  /* 0x00000000000073c6 */ /* 0x004ea40000000000 */
[----:B--2---:R2:W-:Y:S01]  /*3690*/  SYNCS.ARRIVE.TRANS64.RED.A1T0 RZ, [R3+URZ], RZ ;  /* 0x000000ff03ff79a7 */ /* 0x0045e200081004ff */
[----:B------:R2:W3:Y:S01]  /*36a0*/  @P0 SYNCS.PHASECHK.TRANS64.TRYWAIT P2, [UR4], R2 ;  /* 0x00000002ff0005a7 */ /* 0x0004e20008041104 */
[----:B------:R-:W-:Y:S01]  /*36b0*/  ULEA.HI UR4, UR30, UR30, URZ, 0x1 ;  /* 0x0000001e1e047291 */ /* 0x000fe2000f8f08ff */
[----:B-1----:R-:W-:-:S03]  /*36c0*/  LOP3.LUT P1, RZ, R6, 0x1, RZ, 0xc0, !PT ;  /* 0x0000000106ff7812 */ /* 0x002fc6000782c0ff */
[----:B------:R-:W-:Y:S02]  /*36d0*/  USHF.L.U32 UR11, UR4, 0x7, URZ ;  /* 0x00000007040b7899 */ /* 0x000fe400080006ff */
[----:B------:R-:W-:Y:S02]  /*36e0*/  ULOP3.LUT UR4, UR4, 0xffe, URZ, 0xc0, !UPT ;  /* 0x00000ffe04047892 */ /* 0x000fe4000f8ec0ff */
[----:B------:R-:W-:Y:S02]  /*36f0*/  ULOP3.LUT UR11, UR11, 0xffffff00, URZ, 0xc0, !UPT ;  /* 0xffffff000b0b7892 */ /* 0x000fe4000f8ec0ff */
[----:B------:R-:W-:Y:S02]  /*3700*/  UIADD3 UR4, UPT, UPT, -UR4, UR30, URZ ;  /* 0x0000001e04047290 */ /* 0x000fe4000fffe1ff */
[----:B------:R-:W-:Y:S01]  /*3710*/  UIADD3 UR11, UPT, UPT, UR42, UR11, URZ ;  /* 0x0000000b2a0b7290 */ /* 0x000fe2000fffe0ff */
[----:B------:R-:W1:Y:S03]  /*3720*/  SYNCS.PHASECHK.TRANS64.TRYWAIT P0, [UR31+0xe0], R0 ;  /* 0x0000e000ff0075a7 */ /* 0x000e66000800111f */
[----:B------:R-:W-:Y:S01]  /*3730*/  ULEA UR11, UR4, UR11, 0x14 ;  /* 0x0000000b040b7291 */ /* 0x000fe2000f8ea0ff */
[----:B-123--:R-:W-:Y:S11]  /*3740*/  @!P0 BRA `(.L_x_62) ;  /* 0x0000006400b08947 */ /* 0x00eff60003800000 */
.L_x_152:
[----:B------:R-:W-:Y:S01]  /*3750*/  IADD3 R10, PT, PT, R10, 0x1, RZ ;  /* 0x000000010a0a7810 */ /* 0x000fe20007ffe0ff */
[----:B------:R-:W-:Y:S06]  /*3760*/  BRA.U !UP4, `(.L_x_63) ;  /* 0x000000010cc07547 */ /* 0x000fec000b800000 */
[----:B------:R-:W-:Y:S01]  /*3770*/  UPLOP3.LUT UP2, UPT, UPT, UPT, UPT, 0x40, 0x4 ;  /* 0x000000000004789c */ /* 0x000fe20003f4e870 */
[----:B------:R-:W-:Y:S01]  /*3780*/  UMOV UR23, UR41 ;  /* 0x0000002900177c82 */ /* 0x000fe20008000000 */
[----:B------:R-:W-:Y:S01]  /*3790*/  UMOV UR22, UR40 ;  /* 0x0000002800167c82 */ /* 0x000fe20008000000 */
[----:B------:R-:W-:-:S08]  /*37a0*/  UMOV UR10, UR24 ;  /* 0x00000018000a7c82 */ /* 0x000fd00008000000 */
.L_x_66:
[----:B------:R-:W-:Y:S02]  /*37b0*/  UIADD3 UR23, UPT, UPT, UR23, 0x1, URZ ;  /* 0x0000000117177890 */ /* 0x000fe4000fffe0ff */
[----:B--2---:R-:W-:Y:S02]  /*37c0*/  ULEA UR5, UR10, UR26, 0x3 ;  /* 0x0000001a0a057291 */ /* 0x004fe4000f8e18ff */
[----:B------:R-:W-:Y:S01]  /*37d0*/  UISETP.NE.AND UP3, UPT, UR23, URZ, UPT ;  /* 0x000000ff1700728c */ /* 0x000fe2000bf65270 */
[----:B---3--:R-:W-:Y:S10]  /*37e0*/  @P2 BRA `(.L_x_64) ;  /* 0x00000000000c2947 */ /* 0x008ff40003800000 */
[----:B-1----:R-:W-:Y:S04]  /*37f0*/  SHF.L.U32 R3, R8, 0x1f, RZ ;  /* 0x0000001f08037819 */ /* 0x002fe800000006ff */
[----:B------:R-:W1:Y:S02]  /*3800*/  SYNCS.PHASECHK.TRANS64.TRYWAIT P0, [UR5], R3 ;  /* 0x00000003ff0075a7 */ /* 0x000e640008001105 */
[----:B-1----:R-:W-:Y:S05]  /*3810*/  @!P0 BRA `(.L_x_65) ;  /* 0x0000006400948947 */ /* 0x002fea0003800000 */
.L_x_64:
[----:B------:R-:W-:Y:S01]  /*3820*/  UISETP.NE.AND UP0, UPT, UR22, 0x1, UPT ;  /* 0x000000011600788c */ /* 0x000fe2000bf05270 */
[----:B------:R-:W-:Y:S01]  /*3830*/  PLOP3.LUT P2, PT, PT, PT, PT, 0x80, 0x8 ;  /* 0x000000000008781c */ /* 0x000fe20003f4f070 */
[----:B------:R-:W-:Y:S02]  /*3840*/  UIADD3 UR4, UPT, UPT, UR10, 0x1, URZ ;  /* 0x000000010a047890 */ /* 0x000fe4000fffe0ff */
[----:B------:R-:W-:Y:S02]  /*3850*/  UIADD3 UR25, UPT, UPT, UR5, 0x28, URZ ;  /* 0x0000002805197890 */ /* 0x000fe4000fffe0ff */
[----:B------:R-:W-:Y:S01]  /*3860*/  UISETP.NE.AND UP1, UPT, UR4, 0x5, UPT ;  /* 0x000000050400788c */ /* 0x000fe2000bf25270 */
[----:B------:R-:W-:Y:S01]  /*3870*/  PLOP3.LUT P0, PT, PT, PT, UP0, 0x80, 0x8 ;  /* 0x000000000008781c */ /* 0x000fe20003f0f008 */
[----:B------:R-:W-:Y:S02]  /*3880*/  UIADD3 UR22, UPT, UPT, UR22, -0x1, URZ ;  /* 0xffffffff16167890 */ /* 0x000fe4000fffe0ff */
[----:B------:R-:W-:Y:S02]  /*3890*/  USEL UR6, URZ, 0x1, UP1 ;  /* 0x00000001ff067887 */ /* 0x000fe40008800000 */
[----:B------:R-:W-:Y:S01]  /*38a0*/  USEL UR24, UR4, URZ, UP1 ;  /* 0x000000ff04187287 */ /* 0x000fe20008800000 */
[----:B------:R-:W-:Y:S01]  /*38b0*/  UMOV UR7, 0x40004040 ;  /* 0x4000404000077882 */ /* 0x000fe20000000000 */
[----:B------:R-:W-:Y:S02]  /*38c0*/  UMOV UR5, 0x40004040 ;  /* 0x4000404000057882 */ /* 0x000fe40000000000 */
[----:B------:R-:W-:Y:S01]  /*38d0*/  @UP0 ULEA UR4, UR24, UR26, 0x3 ;  /* 0x0000001a18040291 */ /* 0x000fe2000f8e18ff */
[----:B------:R-:W-:Y:S01]  /*38e0*/  LOP3.LUT R8, R8, UR6, RZ, 0x3c, !PT ;  /* 0x0000000608087c12 */ /* 0x000fe2000f8e3cff */
[----:B------:R-:W-:Y:S01]  /*38f0*/  ULEA UR6, UR10, UR29, 0xb ;  /* 0x0000001d0a067291 */ /* 0x000fe2000f8e58ff */
[----:B------:R-:W-:Y:S02]  /*3900*/  UMOV UR21, 0x40004040 ;  /* 0x4000404000157882 */ /* 0x000fe40000000000 */
[----:B-1----:R-:W-:Y:S01]  /*3910*/  @P0 SHF.L.U32 R0, R8, 0x1f, RZ ;  /* 0x0000001f08000819 */ /* 0x002fe200000006ff */
[----:B------:R-:W-:Y:S02]  /*3920*/  UIADD3 UR20, UPT, UPT, UR6, 0x2, URZ ;  /* 0x0000000206147890 */ /* 0x000fe4000fffe0ff */
[----:B------:R-:W-:Y:S01]  /*3930*/  UIADD3 UR16, UPT, UPT, UR6, 0x4, URZ ;  /* 0x0000000406107890 */ /* 0x000fe2000fffe0ff */
[----:B------:R2:W3:Y:S01]  /*3940*/  @P0 SYNCS.PHASECHK.TRANS64.TRYWAIT P2, [UR4], R0 ;  /* 0x00000000ff0005a7 */ /* 0x0004e20008041104 */
[----:B------:R-:W-:Y:S02]  /*3950*/  ULEA UR4, UR10, UR28, 0x9 ;  /* 0x0000001c0a047291 */ /* 0x000fe4000f8e48ff */
[----:B------:R-:W-:Y:S02]  /*3960*/  UIADD3 UR12, UPT, UPT, UR6, 0x6, URZ ;  /* 0x00000006060c7890 */ /* 0x000fe4000fffe0ff */
[----:B------:R-:W-:Y:S02]  /*3970*/  UIADD3 UR18, UPT, UPT, UR4, 0x2, URZ ;  /* 0x0000000204127890 */ /* 0x000fe4000fffe0ff */
[----:B------:R-:W-:Y:S02]  /*3980*/  UIADD3 UR14, UPT, UPT, UR4, 0x4, URZ ;  /* 0x00000004040e7890 */ /* 0x000fe4000fffe0ff */
[----:B------:R-:W-:Y:S01]  /*3990*/  UIADD3 UR8, UPT, UPT, UR4, 0x6, URZ ;  /* 0x0000000604087890 */ /* 0x000fe2000fffe0ff */
[----:B------:R2:W-:Y:S01]  /*39a0*/  UTCQMMA gdesc[UR4], gdesc[UR6], tmem[UR11], tmem[UR38], idesc[UR39], UP2 ;  /* 0x00ff2606040075ea */ /* 0x0005e2000900030b */
[----:B------:R-:W-:Y:S01]  /*39b0*/  UPLOP3.LUT UP2, UPT, UPT, UPT, UPT, 0x80, 0x8 ;  /* 0x000000000008789c */ /* 0x000fe20003f4f070 */
[----:B------:R-:W-:Y:S01]  /*39c0*/  UMOV UR19, 0x40004040 ;  /* 0x4000404000137882 */ /* 0x000fe20000000000 */
[----:B------:R-:W-:Y:S01]  /*39d0*/  UMOV UR17, 0x40004040 ;  /* 0x4000404000117882 */ /* 0x000fe20000000000 */
[----:B------:R2:W-:Y:S01]  /*39e0*/  UTCQMMA gdesc[UR18], gdesc[UR20], tmem[UR11], tmem[UR36], idesc[UR37], UPT ;  /* 0x00ff2414120075ea */ /* 0x0005e2000b80030b */
[----:B------:R-:W-:Y:S01]  /*39f0*/  UMOV UR15, 0x40004040 ;  /* 0x40004040000f7882 */ /* 0x000fe20000000000 */
[----:B------:R-:W-:Y:S01]  /*3a00*/  UMOV UR13, 0x40004040 ;  /* 0x40004040000d7882 */ /* 0x000fe20000000000 */
[----:B------:R-:W-:Y:S01]  /*3a10*/  UMOV UR9, 0x40004040 ;  /* 0x4000404000097882 */ /* 0x000fe20000000000 */
[----:B------:R2:W-:Y:S01]  /*3a20*/  UTCQMMA gdesc[UR14], gdesc[UR16], tmem[UR11], tmem[UR34], idesc[UR35], UPT ;  /* 0x00ff22100e0075ea */ /* 0x0005e2000b80030b */
[----:B------:R2:W-:Y:S01]  /*3a30*/  UTCQMMA gdesc[UR8], gdesc[UR12], tmem[UR11], tmem[UR32], idesc[UR33], UPT ;  /* 0x00ff200c080075ea */ /* 0x0005e2000b80030b */
[----:B------:R2:W-:Y:S01]  /*3a40*/  UTCBAR.MULTICAST [UR25], URZ, UR27 ;  /* 0x000000ff190073e9 */ /* 0x0005e2000800081b */
[----:B------:R-:W-:Y:S01]  /*3a50*/  UMOV UR10, UR24 ;  /* 0x00000018000a7c82 */ /* 0x000fe20008000000 */
[----:B------:R-:W-:Y:S05]  /*3a60*/  BRA.U UP3, `(.L_x_66) ;  /* 0xfffffffd03507547 */ /* 0x000fea000b83ffff */
.L_x_63:
[----:B--2---:R-:W-:Y:S01]  /*3a70*/  UIADD3 UR4, UPT, UPT, UR30, 0x1, URZ ;  /* 0x000000011e047890 */ /* 0x004fe2000fffe0ff */
[C---:B------:R-:W-:Y:S01]  /*3a80*/  ISETP.NE.AND P0, PT, R10.reuse, 0x2, PT ;  /* 0x000000020a00780c */ /* 0x040fe20003f05270 */
[----:B------:R-:W-:Y:S02]  /*3a90*/  UIADD3 UR5, UPT, UPT, UR31, 0xc0, URZ ;  /* 0x000000c01f057890 */ /* 0x000fe4000fffe0ff */
[----:B------:R-:W-:Y:S01]  /*3aa0*/  UISETP.NE.AND UP0, UPT, UR4, 0x4, UPT ;  /* 0x000000040400788c */ /* 0x000fe2000bf05270 */
[----:B-1----:R-:W-:Y:S02]  /*3ab0*/  SEL R0, RZ, 0x1, P0 ;  /* 0x00000001ff007807 */ /* 0x002fe40000000000 */
[----:B------:R-:W-:Y:S01]  /*3ac0*/  SEL R10, R10, RZ, P0 ;  /* 0x000000ff0a0a7207 */ /* 0x000fe20000000000 */
[----:B------:R-:W-:Y:S01]  /*3ad0*/  USEL UR6, URZ, 0x1, UP0 ;  /* 0x00000001ff067887 */ /* 0x000fe20008000000 */
[----:B------:R-:W-:Y:S01]  /*3ae0*/  LOP3.LUT R9, R9, R0, RZ, 0x3c, !PT ;  /* 0x0000000009097212 */ /* 0x000fe200078e3cff */
[----:B------:R-:W-:Y:S01]  /*3af0*/  USEL UR30, UR4, URZ, UP0 ;  /* 0x000000ff041e7287 */ /* 0x000fe20008000000 */
[----:B------:R1:W-:Y:S03]  /*3b00*/  UTCBAR [UR5], URZ ;  /* 0x000000ff050073e9 */ /* 0x0003e600080000ff */
[----:B------:R-:W-:Y:S01]  /*3b10*/  LOP3.LUT R11, R11, UR6, RZ, 0x3c, !PT ;  /* 0x000000060b0b7c12 */ /* 0x000fe2000f8e3cff */
[----:B------:R-:W-:Y:S07]  /*3b20*/  @P1 BRA `(.L_x_67) ;  /* 0xfffffff800881947 */ /* 0x000fee000383ffff */
[----:B------:R-:W2:Y:S01]  /*3b30*/  S2UR UR8, SR_CgaCtaId ;  /* 0x00000000000879c3 */ /* 0x000ea20000008800 */
[----:B------:R-:W-:Y:S01]  /*3b40*/  ELECT P0, URZ, PT ;  /* 0x0000000000ff782f */ /* 0x000fe20003800000 */
[----:B------:R-:W-:Y:S01]  /*3b50*/  IMAD.MOV.U32 R0, RZ, RZ, 0x1 ;  /* 0x00000001ff007424 */ /* 0x000fe200078e00ff */
[----:B------:R-:W-:Y:S01]  /*3b60*/  UIADD3 UR26, UPT, UPT, UR26, 0xe0, URZ ;  /* 0x000000e01a1a7890 */ /* 0x000fe2000fffe0ff */
[----:B------:R-:W-:Y:S01]  /*3b70*/  SHF.L.U32 R3, R11, 0x1f, RZ ;  /* 0x0000001f0b037819 */ /* 0x000fe200000006ff */
[----:B------:R-:W-:-:S03]  /*3b80*/  UMOV UR4, 0x40 ;  /* 0x0000004000047882 */ /* 0x000fc60000000000 */
[----:B------:R-:W-:Y:S01]  /*3b90*/  UVIRTCOUNT.DEALLOC.SMPOOL 0x80 ;  /* 0x000000800000784c */ /* 0x000fe20000000000 */
[----:B--2---:R-:W-:Y:S02]  /*3ba0*/  ULEA UR8, UR8, UR4, 0x18 ;  /* 0x0000000408087291 */ /* 0x004fe4000f8ec0ff */
[----:B------:R-:W-:-:S07]  /*3bb0*/  ULEA UR4, UR30, UR26, 0x3 ;  /* 0x0000001a1e047291 */ /* 0x000fce000f8e18ff */
[----:B------:R2:W-:Y:S02]  /*3bc0*/  @P0 STS.U8 [UR8+0x1c], R0 ;  /* 0x00001c00ff000988 */ /* 0x0005e40008000008 */
[----:B------:R-:W4:Y:S02]  /*3bd0*/  SYNCS.PHASECHK.TRANS64.TRYWAIT P0, [UR4], R3 ;  /* 0x00000003ff0075a7 */ /* 0x000f240008001104 */
[----:B--2-4-:R-:W-:Y:S05]  /*3be0*/  @!P0 BRA `(.L_x_68) ;  /* 0x0000006000b88947 */ /* 0x014fea0003800000 */
.L_x_155:
[----:B------:R-:W-:-:S04]  /*3bf0*/  UIADD3 UR4, UPT, UPT, UR30, 0x1, URZ ;  /* 0x000000011e047890 */ /* 0x000fc8000fffe0ff */
[----:B------:R-:W-:-:S04]  /*3c00*/  UISETP.NE.AND UP0, UPT, UR4, 0x4, UPT ;  /* 0x000000040400788c */ /* 0x000fc8000bf05270 */
[----:B------:R-:W-:Y:S02]  /*3c10*/  USEL UR6, URZ, 0x1, UP0 ;  /* 0x00000001ff067887 */ /* 0x000fe40008000000 */
[----:B------:R-:W-:-:S04]  /*3c20*/  USEL UR4, UR4, URZ, UP0 ;  /* 0x000000ff04047287 */ /* 0x000fc80008000000 */
[----:B-1----:R-:W-:Y:S01]  /*3c30*/  ULEA UR5, UR4, UR26, 0x3 ;  /* 0x0000001a04057291 */ /* 0x002fe2000f8e18ff */
[----:B------:R-:W-:-:S04]  /*3c40*/  LOP3.LUT R2, R11, UR6, RZ, 0x3c, !PT ;  /* 0x000000060b027c12 */ /* 0x000fc8000f8e3cff */
[----:B--2---:R-:W-:-:S04]  /*3c50*/  SHF.L.U32 R3, R2, 0x1f, RZ ;  /* 0x0000001f02037819 */ /* 0x004fc800000006ff */
[----:B------:R-:W1:Y:S02]  /*3c60*/  SYNCS.PHASECHK.TRANS64.TRYWAIT P0, [UR5], R3 ;  /* 0x00000003ff0075a7 */ /* 0x000e640008001105 */
[----:B-1----:R-:W-:Y:S05]  /*3c70*/  @!P0 BRA `(.L_x_69) ;  /* 0x0000006000ac8947 */ /* 0x002fea0003800000 */
.L_x_157:
        /* <DEDUP_REMOVED lines=9> */
.L_x_159:
[----:B------:R-:W-:-:S04]  /*3d10*/  UIADD3 UR4, UPT, UPT, UR4, 0x1, URZ ;  /* 0x0000000104047890 */ /* 0x000fc8000fffe0ff */
[----:B------:R-:W-:-:S04]  /*3d20*/  UISETP.NE.AND UP0, UPT, UR4, 0x4, UPT ;  /* 0x000000040400788c */ /* 0x000fc8000bf05270 */
[----:B------:R-:W-:Y:S02]  /*3d30*/  USEL UR5, URZ, 0x1, UP0 ;  /* 0x00000001ff057887 */ /* 0x000fe40008000000 */
[----:B------:R-:W-:-:S04]  /*3d40*/  USEL UR4, UR4, URZ, UP0 ;  /* 0x000000ff04047287 */ /* 0x000fc80008000000 */
[----:B------:R-:W-:Y:S01]  /*3d50*/  ULEA UR4, UR4, UR26, 0x3 ;  /* 0x0000001a04047291 */ /* 0x000fe2000f8e18ff */
[----:B-1----:R-:W-:-:S04]  /*3d60*/  LOP3.LUT R3, R2, UR5, RZ, 0x3c, !PT ;  /* 0x0000000502037c12 */ /* 0x002fc8000f8e3cff */
[----:B------:R-:W-:-:S04]  /*3d70*/  SHF.L.U32 R3, R3, 0x1f, RZ ;  /* 0x0000001f03037819 */ /* 0x000fc800000006ff */
[----:B------:R-:W1:Y:S02]  /*3d80*/  SYNCS.PHASECHK.TRANS64.TRYWAIT P0, [UR4], R3 ;  /* 0x00000003ff0075a7 */ /* 0x000e640008001104 */
[----:B-1----:R-:W-:Y:S05]  /*3d90*/  @!P0 BRA `(.L_x_71) ;  /* 0x0000006000948947 */ /* 0x002fea0003800000 */
.L_x_161:
[----:B------:R-:W-:Y:S01]  /*3da0*/  NOP ;  /* 0x0000000000007918 */ /* 0x000fe20000000000 */
[----:B-1----:R-:W1:Y:S01]  /*3db0*/  LDS R0, [UR8+0x14] ;  /* 0x00001408ff007984 */ /* 0x002e620008000800 */
[----:B------:R-:W-:Y:S01]  /*3dc0*/  ULOP3.LUT UR4, UR42, 0xffff, URZ, 0xc0, !UPT ;  /* 0x0000ffff2a047892 */ /* 0x000fe2000f8ec0ff */
[----:B------:R-:W-:Y:S01]  /*3dd0*/  UMOV UR5, 0xffff ;  /* 0x0000ffff00057882 */ /* 0x000fe20000000000 */
[----:B------:R-:W-:Y:S02]  /*3de0*/  UMOV UR6, 0x1 ;  /* 0x0000000100067882 */ /* 0x000fe40000000000 */
[----:B------:R-:W-:-:S04]  /*3df0*/  USHF.R.U32.HI UR4, URZ, 0x5, UR4 ;  /* 0x00000005ff047899 */ /* 0x000fc80008011604 */
[----:B------:R-:W-:Y:S02]  /*3e00*/  USHF.L.U32 UR5, UR5, UR4, URZ ;  /* 0x0000000405057299 */ /* 0x000fe400080006ff */
[----:B------:R-:W-:-:S04]  /*3e10*/  USHF.L.U32 UR4, UR6, UR4, URZ ;  /* 0x0000000406047299 */ /* 0x000fc800080006ff */
[----:B-1----:R-:W-:-:S04]  /*3e20*/  LOP3.LUT R0, R0, UR5, RZ, 0xc0, !PT ;  /* 0x0000000500007c12 */ /* 0x002fc8000f8ec0ff */
[----:B------:R-:W-:-:S13]  /*3e30*/  ISETP.NE.AND P0, PT, R0, UR5, PT ;  /* 0x0000000500007c0c */ /* 0x000fda000bf05270 */
[----:B------:R-:W-:Y:S05]  /*3e40*/  @P0 BRA `(.L_x_72) ;  /* 0x0000000000580947 */ /* 0x000fea0003800000 */
[----:B------:R-:W1:Y:S02]  /*3e50*/  LDS R0, [UR8+0x18] ;  /* 0x00001808ff007984 */ /* 0x000e640008000800 */
[----:B-1----:R-:W-:-:S04]  /*3e60*/  LOP3.LUT R0, R0, UR4, RZ, 0xc0, !PT ;  /* 0x0000000400007c12 */ /* 0x002fc8000f8ec0ff */
[----:B------:R-:W-:-:S13]  /*3e70*/  ISETP.NE.AND P0, PT, R0, UR4, PT ;  /* 0x0000000400007c0c */ /* 0x000fda000bf05270 */
[----:B------:R-:W-:Y:S05]  /*3e80*/  @P0 BRA `(.L_x_73) ;  /* 0x00000000003c0947 */ /* 0x000fea0003800000 */
[----:B------:R-:W1:Y:S01]  /*3e90*/  S2R R2, SR_LANEID ;  /* 0x0000000000027919 */ /* 0x000e620000000000 */
[----:B------:R-:W-:Y:S01]  /*3ea0*/  ULOP3.LUT UR5, URZ, UR5, URZ, 0x33, !UPT ;  /* 0x00000005ff057292 */ /* 0x000fe2000f8e33ff */
[----:B------:R-:W-:Y:S01]  /*3eb0*/  LOP3.LUT R4, RZ, UR4, RZ, 0x33, !PT ;  /* 0x00000004ff047c12 */ /* 0x000fe2000f8e33ff */
[----:B------:R-:W-:Y:S02]  /*3ec0*/  VOTEU.ANY UR4, UPT, PT ;  /* 0x0000000000047886 */ /* 0x000fe400038e0100 */
[----:B------:R-:W-:Y:S01]  /*3ed0*/  UFLO.U32 UR4, UR4 ;  /* 0x00000004000472bd */ /* 0x000fe200080e0000 */
[----:B------:R-:W2:Y:S01]  /*3ee0*/  REDUX UR6, R4 ;  /* 0x00000000040673c4 */ /* 0x000ea20000000000 */
[----:B------:R-:W-:-:S06]  /*3ef0*/  IMAD.U32 R0, RZ, RZ, UR5 ;  /* 0x00000005ff007e24 */ /* 0x000fcc000f8e00ff */
[----:B------:R4:W-:Y:S01]  /*3f00*/  UTCATOMSWS.AND URZ, UR5 ;  /* 0x0000000500ff79e3 */ /* 0x0009e20008000000 */
[----:B------:R-:W3:Y:S01]  /*3f10*/  REDUX UR7, R0 ;  /* 0x00000000000773c4 */ /* 0x000ee20000000000 */
[----:B-1----:R-:W-:Y:S01]  /*3f20*/  ISETP.EQ.U32.AND P0, PT, R2, UR4, PT ;  /* 0x0000000402007c0c */ /* 0x002fe2000bf02070 */
[----:B--2---:R-:W-:Y:S01]  /*3f30*/  IMAD.U32 R2, RZ, RZ, UR6 ;  /* 0x00000006ff027e24 */ /* 0x004fe2000f8e00ff */
[----:B---3--:R-:W-:-:S11]  /*3f40*/  MOV R3, UR7 ;  /* 0x0000000700037c02 */ /* 0x008fd60008000f00 */
[----:B------:R4:W-:Y:S04]  /*3f50*/  @P0 ATOMS.AND RZ, [UR8+0x14], R3 ;  /* 0x00001403ffff098c */ /* 0x0009e8000a800008 */
[----:B------:R4:W-:Y:S01]  /*3f60*/  @P0 ATOMS.AND RZ, [UR8+0x18], R2 ;  /* 0x00001802ffff098c */ /* 0x0009e2000a800008 */
[----:B------:R-:W-:Y:S05]  /*3f70*/  BRA `(.L_x_74) ;  /* 0x0000000000147947 */ /* 0x000fea0003800000 */
.L_x_73:
[----:B------:R-:W-:Y:S02]  /*3f80*/  MOV R2, 0x3fa0 ;  /* 0x00003fa000027802 */ /* 0x000fe40000000f00 */
[----:B---3-5:R-:W-:Y:S05]  /*3f90*/  CALL.REL.NOINC `($__internal_0_$__cuda_sm10x_tcgen05_guardrail_trap_col_being_dealloced_not_returned_by_alloc) ;  /* 0x0000006400787944 */ /* 0x028fea0003c00000 */
[----:B------:R-:W-:Y:S05]  /*3fa0*/  BRA `(.L_x_74) ;  /* 0x0000000000087947 */ /* 0x000fea0003800000 */
.L_x_72:
[----:B------:R-:W-:Y:S02]  /*3fb0*/  MOV R2, 0x3fd0 ;  /* 0x00003fd000027802 */ /* 0x000fe40000000f00 */
[----:B---3-5:R-:W-:Y:S05]  /*3fc0*/  CALL.REL.NOINC `($__internal_2_$__cuda_sm10x_tcgen05_guardrail_trap_unallocated_columns_being_dealloced) ;  /* 0x0000006400847944 */ /* 0x028fea0003c00000 */
.L_x_74:
[----:B------:R-:W-:Y:S01]  /*3fd0*/  NOP ;  /* 0x0000000000007918 */ /* 0x000fe20000000000 */
[----:B----4-:R-:W-:Y:S05]  /*3fe0*/  EXIT ;  /* 0x000000000000794d */ /* 0x010fea0003800000 */
.L_x_56:
[----:B------:R-:W-:-:S09]  /*3ff0*/  UISETP.NE.OR UP0, UPT, UR18, 0x3, !UP3 ;  /* 0x000000031200788c */ /* 0x000fd2000df05670 */
[----:B------:R-:W-:Y:S05]  /*4000*/  BRA.U UP0, `(.L_x_75) ;  /* 0x0000001100847547 */ /* 0x000fea000b800000 */
[----:B------:R-:W2:Y:S01]  /*4010*/  LDCU.64 UR4, c[0x0][0x888] ;  /* 0x00011100ff0477ac */ /* 0x000ea20008000a00 */
[----:B------:R-:W3:Y:S01]  /*4020*/  S2UR UR8, SR_CgaCtaId ;  /* 0x00000000000879c3 */ /* 0x000ee20000008800 */
[----:B------:R-:W-:Y:S02]  /*4030*/  HFMA2 R9, -RZ, RZ, 0, 0 ;  /* 0x00000000ff097431 */ /* 0x000fe400000001ff */
[----:B------:R-:W-:Y:S01]  /*4040*/  IMAD.MOV.U32 R11, RZ, RZ, 0x1 ;  /* 0x00000001ff0b7424 */ /* 0x000fe200078e00ff */
[----:B------:R-:W4:Y:S01]  /*4050*/  LDCU UR40, c[0x0][0x370] ;  /* 0x00006e00ff2877ac */ /* 0x000f220008000800 */
[----:B------:R-:W-:Y:S01]  /*4060*/  IMAD.MOV.U32 R10, RZ, RZ, RZ ;  /* 0x000000ffff0a7224 */ /* 0x000fe200078e00ff */
[----:B------:R-:W-:Y:S01]  /*4070*/  MOV R3, 0x1000 ;  /* 0x0000100000037802 */ /* 0x000fe20000000f00 */
[----:B------:R-:W4:Y:S01]  /*4080*/  LDCU.128 UR44, c[0x0][0xb10] ;  /* 0x00016200ff2c77ac */ /* 0x000f220008000c00 */
[----:B------:R-:W1:Y:S01]  /*4090*/  LDC.64 R12, c[0x0][0x348] ;  /* 0x0000d200ff0c7b82 */ /* 0x000e620000000a00 */
[----:B------:R-:W3:Y:S01]  /*40a0*/  LDCU UR37, c[0x0][0x374] ;  /* 0x00006e80ff2577ac */ /* 0x000ee20008000800 */
[----:B------:R-:W3:Y:S01]  /*40b0*/  LDCU.64 UR38, c[0x0][0x890] ;  /* 0x00011200ff2677ac */ /* 0x000ee20008000a00 */
[----:B------:R-:W3:Y:S01]  /*40c0*/  LDCU UR15, c[0x0][0xb0c] ;  /* 0x00016180ff0f77ac */ /* 0x000ee20008000800 */
[----:B--2---:R-:W-:Y:S01]  /*40d0*/  UISETP.NE.U32.AND UP0, UPT, UR4, URZ, UPT ;  /* 0x000000ff0400728c */ /* 0x004fe2000bf05070 */
[----:B------:R-:W2:Y:S01]  /*40e0*/  LDCU UR54, c[0x0][0xb20] ;  /* 0x00016400ff3677ac */ /* 0x000ea20008000800 */
[----:B------:R-:W2:Y:S01]  /*40f0*/  LDCU UR4, c[0x0][0xb30] ;  /* 0x00016600ff0477ac */ /* 0x000ea20008000800 */
[----:B------:R-:W-:Y:S01]  /*4100*/  UMOV UR21, 0x400 ;  /* 0x0000040000157882 */ /* 0x000fe20000000000 */
[----:B----4-:R-:W-:-:S02]  /*4110*/  UIMAD.WIDE.U32 UR52, UR40, UR44, URZ ;  /* 0x0000002c283472a5 */ /* 0x010fc4000f8e00ff */
[----:B---3--:R-:W-:Y:S02]  /*4120*/  UIMAD.WIDE.U32 UR6, UR37, UR47, URZ ;  /* 0x0000002f250672a5 */ /* 0x008fe4000f8e00ff */
[----:B------:R-:W-:Y:S02]  /*4130*/  ULEA UR21, UR8, UR21, 0x18 ;  /* 0x0000001508157291 */ /* 0x000fe4000f8ec0ff */
[----:B------:R-:W-:Y:S02]  /*4140*/  USEL UR41, URZ, 0x1, UP6 ;  /* 0x00000001ff297887 */ /* 0x000fe4000b000000 */
[----:B------:R-:W-:Y:S02]  /*4150*/  UISETP.NE.U32.AND UP6, UPT, UR38, URZ, UPT ;  /* 0x000000ff2600728c */ /* 0x000fe4000bfc5070 */
[----:B------:R-:W-:Y:S02]  /*4160*/  UIADD3 UR43, UPT, UPT, UR21, 0x68, URZ ;  /* 0x00000068152b7890 */ /* 0x000fe4000fffe0ff */
[----:B------:R-:W-:-:S02]  /*4170*/  UIADD3 UR33, UPT, UPT, UR21, 0x50, URZ ;  /* 0x0000005015217890 */ /* 0x000fc4000fffe0ff */
[----:B------:R-:W-:Y:S02]  /*4180*/  UIADD3 UR25, UPT, UPT, UR21, 0x58, URZ ;  /* 0x0000005815197890 */ /* 0x000fe4000fffe0ff */
[----:B------:R-:W-:Y:S02]  /*4190*/  UIADD3 UR17, UPT, UPT, UR21, 0x60, URZ ;  /* 0x0000006015117890 */ /* 0x000fe4000fffe0ff */
[----:B------:R-:W-:Y:S02]  /*41a0*/  UISETP.NE.AND.EX UP5, UPT, UR5, URZ, UPT, UP0 ;  /* 0x000000ff0500728c */ /* 0x000fe4000bfa5300 */
[----:B------:R-:W-:Y:S01]  /*41b0*/  UISETP.NE.AND UP0, UPT, UR42, 0x1, UPT ;  /* 0x000000012a00788c */ /* 0x000fe2000bf05270 */
[----:B------:R-:W-:Y:S01]  /*41c0*/  UMOV UR52, UR53 ;  /* 0x0000003500347c82 */ /* 0x000fe20008000000 */
[----:B------:R-:W-:Y:S01]  /*41d0*/  UMOV UR51, UR7 ;  /* 0x0000000700337c82 */ /* 0x000fe20008000000 */
[----:B------:R-:W-:Y:S02]  /*41e0*/  UISETP.NE.AND UP0, UPT, UR15, 0x1, UPT ;  /* 0x000000010f00788c */ /* 0x000fe4000bf05270 */
[----:B------:R-:W-:-:S02]  /*41f0*/  UPLOP3.LUT UP4, UPT, UPT, UPT, UPT, 0x40, 0x4 ;  /* 0x000000000004789c */ /* 0x000fc40003f8e870 */
[----:B------:R-:W-:Y:S01]  /*4200*/  UISETP.GE.AND UP2, UPT, UR42, 0x1, UPT ;  /* 0x000000012a00788c */ /* 0x000fe2000bf46270 */
[----:B------:R-:W3:Y:S01]  /*4210*/  LDCU.64 UR22, c[0x0][0xb28] ;  /* 0x00016500ff1677ac */ /* 0x000ee20008000a00 */
[----:B------:R-:W-:Y:S02]  /*4220*/  UISETP.NE.AND.EX UP6, UPT, UR39, URZ, UPT, UP6 ;  /* 0x000000ff2700728c */ /* 0x000fe4000bfc5360 */
[----:B------:R-:W-:Y:S02]  /*4230*/  UPRMT UR43, UR8, 0x654, UR43 ;  /* 0x00000654082b7896 */ /* 0x000fe4000800002b */
[----:B------:R-:W-:Y:S02]  /*4240*/  UPRMT UR50, UR8, 0x654, UR33 ;  /* 0x0000065408327896 */ /* 0x000fe40008000021 */
[----:B------:R-:W-:Y:S02]  /*4250*/  UPRMT UR49, UR8, 0x654, UR25 ;  /* 0x0000065408317896 */ /* 0x000fe40008000019 */
[----:B------:R-:W-:-:S02]  /*4260*/  UPRMT UR48, UR8, 0x654, UR17 ;  /* 0x0000065408307896 */ /* 0x000fc40008000011 */
[----:B------:R-:W-:Y:S02]  /*4270*/  USHF.R.U32.HI UR52, URZ, UR45, UR52 ;  /* 0x0000002dff347299 */ /* 0x000fe40008011634 */
[----:B--2---:R-:W-:Y:S02]  /*4280*/  USHF.R.U32.HI UR51, URZ, UR54, UR51 ;  /* 0x00000036ff337299 */ /* 0x004fe40008011633 */
[----:B------:R-:W-:Y:S02]  /*4290*/  UISETP.NE.AND UP0, UPT, UR46, 0x1, UPT ;  /* 0x000000012e00788c */ /* 0x000fe4000bf05270 */
[----:B-1----:R-:W-:-:S11]  /*42a0*/  UISETP.NE.AND UP3, UPT, UR4, 0x1, UPT ;  /* 0x000000010400788c */ /* 0x002fd6000bf65270 */
.L_x_86:
[C---:B------:R-:W-:Y:S02]  /*42b0*/  LEA R8, R10.reuse, UR21, 0x3 ;  /* 0x000000150a087c11 */ /* 0x040fe4000f8e18ff */
[----:B------:R-:W-:Y:S02]  /*42c0*/  SHF.L.U32 R5, R9, 0x1f, RZ ;  /* 0x0000001f09057819 */ /* 0x000fe400000006ff */
[----:B------:R-:W-:Y:S02]  /*42d0*/  LEA R6, R10, UR21, 0x4 ;  /* 0x000000150a067c11 */ /* 0x000fe4000f8e20ff */
[----:B-1----:R-:W1:Y:S02]  /*42e0*/  SYNCS.PHASECHK.TRANS64.TRYWAIT P0, [R8+URZ+0xa0], R5 ;  /* 0x0000a005080075a7 */ /* 0x002e6400080011ff */
[----:B-1----:R-:W-:Y:S05]  /*42f0*/  @!P0 BRA `(.L_x_76) ;  /* 0x0000005c00548947 */ /* 0x002fea0003800000 */
.L_x_162:
[----:B-1----:R-:W1:Y:S01]  /*4300*/  LDS.128 R4, [R6+0x130] ;  /* 0x0001300006047984 */ /* 0x002e620000000c00 */
[----:B------:R-:W-:Y:S01]  /*4310*/  UISETP.GE.AND UP0, UPT, UR42, 0x1, UPT ;  /* 0x000000012a00788c */ /* 0x000fe2000bf06270 */
[----:B------:R-:W-:Y:S01]  /*4320*/  @!PT LDS RZ, [RZ] ;  /* 0x00000000fffff984 */ /* 0x000fe20000000800 */
[----:B------:R-:W-:Y:S01]  /*4330*/  @!PT LDS RZ, [RZ] ;  /* 0x00000000fffff984 */ /* 0x000fe20000000800 */
[----:B------:R-:W-:Y:S01]  /*4340*/  @!PT LDS RZ, [RZ] ;  /* 0x00000000fffff984 */ /* 0x000fe20000000800 */
[----:B------:R-:W-:Y:S01]  /*4350*/  @!PT LDS RZ, [RZ] ;  /* 0x00000000fffff984 */ /* 0x000fe20000000800 */
[----:B------:R2:W-:Y:S06]  /*4360*/  MEMBAR.ALL.CTA ;  /* 0x0000000000007992 */ /* 0x0005ec0000008000 */
[----:B--2---:R-:W2:Y:S01]  /*4370*/  FENCE.VIEW.ASYNC.S ;  /* 0x00000000000073c6 */ /* 0x004ea20000000000 */
[----:B-1----:R-:W-:Y:S11]  /*4380*/  LOP3.LUT P0, RZ, R6, 0x1, RZ, 0xc0, !PT ;  /* 0x0000000106ff7812 */ /* 0x002ff6000780c0ff */
[----:B------:R-:W-:Y:S02]  /*4390*/  @!UPT UIADD3 URZ, UPT, UPT, URZ, URZ, URZ ;  /* 0x000000fffffff290 */ /* 0x000fe4000fffe0ff */
[----:B--2---:R-:W-:Y:S01]  /*43a0*/  VOTEU.ANY UP2, P0 ;  /* 0x0000000000ff7886 */ /* 0x004fe20000040100 */
[----:B------:R-:W-:Y:S11]  /*43b0*/  PLOP3.LUT P0, PT, PT, PT, UP2, 0x80, 0x8 ;  /* 0x000000000008781c */ /* 0x000ff60003f0f028 */
[----:B------:R-:W-:Y:S02]  /*43c0*/  @!UPT UIADD3 URZ, UPT, UPT, URZ, URZ, URZ ;  /* 0x000000fffffff290 */ /* 0x000fe4000fffe0ff */
[----:B------:R-:W-:Y:S02]  /*43d0*/  @P0 SHF.R.U32.HI R0, RZ, 0x10, R5 ;  /* 0x00000010ff000819 */ /* 0x000fe40000011605 */
[----:B------:R-:W-:Y:S02]  /*43e0*/  @P0 MOV R2, R4 ;  /* 0x0000000400020202 */ /* 0x000fe40000000f00 */
[----:B------:R-:W-:Y:S01]  /*43f0*/  @P0 R2UR UR4, R0 ;  /* 0x00000000000402ca */ /* 0x000fe200000e0000 */
[----:B------:R-:W-:Y:S01]  /*4400*/  VIADD R0, R8, 0xb0 ;  /* 0x000000b008007836 */ /* 0x000fe20000000000 */
[----:B------:R-:W-:Y:S02]  /*4410*/  @P0 LOP3.LUT R4, R5, 0xffff, RZ, 0xc0, !PT ;  /* 0x0000ffff05040812 */ /* 0x000fe400078ec0ff */
[----:B------:R-:W-:Y:S02]  /*4420*/  @P0 R2UR UR6, R2 ;  /* 0x00000000020602ca */ /* 0x000fe400000e0000 */
[----:B------:R-:W-:Y:S02]  /*4430*/  PRMT R0, RZ, 0x654, R0 ;  /* 0x00000654ff007816 */ /* 0x000fe40000000000 */
[----:B------:R-:W-:Y:S02]  /*4440*/  @P0 R2UR UR5, R4 ;  /* 0x00000000040502ca */ /* 0x000fe400000e0000 */
[----:B------:R1:W-:Y:S03]  /*4450*/  SYNCS.ARRIVE.TRANS64.RED.A1T0 RZ, [R0+URZ], RZ ;  /* 0x000000ff00ff79a7 */ /* 0x0003e600081004ff */
[----:B------:R-:W-:Y:S04]  /*4460*/  @UP2 UMOV UR29, UR4 ;  /* 0x00000004001d2c82 */ /* 0x000fe80008000000 */
[----:B------:R-:W-:Y:S04]  /*4470*/  @UP2 UMOV UR14, UR6 ;  /* 0x00000006000e2c82 */ /* 0x000fe80008000000 */
[----:B------:R-:W-:Y:S01]  /*4480*/  @UP2 UMOV UR13, UR5 ;  /* 0x00000005000d2c82 */ /* 0x000fe20008000000 */
[----:B------:R-:W-:Y:S05]  /*4490*/  BRA.U !UP0, `(.L_x_77) ;  /* 0x0000000108c07547 */ /* 0x000fea000b800000 */
[----:B------:R-:W-:Y:S02]  /*44a0*/  UIMAD.WIDE.U32 UR18, UR13, UR47, URZ ;  /* 0x0000002f0d1272a5 */ /* 0x000fe4000f8e00ff */
[----:B------:R-:W-:Y:S02]  /*44b0*/  UP2UR UR16, UPR, URZ, 0x4 ;  /* 0x00000004ff107883 */ /* 0x000fe40008000000 */
[----:B------:R-:W-:Y:S02]  /*44c0*/  UISETP.NE.AND UP2, UPT, UR46, 0x1, UPT ;  /* 0x000000012e00788c */ /* 0x000fe4000bf45270 */
[----:B------:R-:W-:Y:S02]  /*44d0*/  UIMAD.WIDE.U32 UR26, UR14, UR44, URZ ;  /* 0x0000002c0e1a72a5 */ /* 0x000fe4000f8e00ff */
[----:B------:R-:W-:Y:S02]  /*44e0*/  USEL UR4, UR37, UR51, !UP2 ;  /* 0x0000003325047287 */ /* 0x000fe4000d000000 */
[----:B------:R-:W-:Y:S02]  /*44f0*/  UISETP.NE.AND UP0, UPT, UR15, 0x1, UPT ;  /* 0x000000010f00788c */ /* 0x000fe4000bf05270 */
[----:B------:R-:W-:Y:S02]  /*4500*/  UP2UR UR20, UPR, URZ, 0x2 ;  /* 0x00000002ff147883 */ /* 0x000fe40008000000 */
[----:B------:R-:W-:Y:S02]  /*4510*/  UISETP.NE.AND UP1, UPT, UR42, 0x1, UPT ;  /* 0x000000012a00788c */ /* 0x000fe4000bf25270 */
[----:B---3--:R-:W-:Y:S02]  /*4520*/  UIMAD.WIDE.U32 UR8, UR4, UR22, URZ ;  /* 0x00000016040872a5 */ /* 0x008fe4000f8e00ff */
[----:B------:R-:W-:Y:S01]  /*4530*/  USEL UR7, UR40, UR52, !UP0 ;  /* 0x0000003428077287 */ /* 0x000fe2000c000000 */
[----:B------:R-:W-:Y:S02]  /*4540*/  UMOV UR5, UR19 ;  /* 0x0000001300057c82 */ /* 0x000fe40008000000 */
[----:B------:R-:W-:Y:S02]  /*4550*/  USHF.R.U32.HI UR6, URZ, UR54, UR5 ;  /* 0x00000036ff067299 */ /* 0x000fe40008011605 */
[----:B------:R-:W-:Y:S02]  /*4560*/  UIMAD.WIDE.U32 UR10, UR7, UR22, URZ ;  /* 0x00000016070a72a5 */ /* 0x000fe4000f8e00ff */
[----:B------:R-:W-:Y:S02]  /*4570*/  USEL UR6, UR13, UR6, !UP2 ;  /* 0x000000060d067287 */ /* 0x000fe4000d000000 */
[----:B------:R-:W-:Y:S01]  /*4580*/  UISETP.NE.AND UP2, UPT, UR16, URZ, UPT ;  /* 0x000000ff1000728c */ /* 0x000fe2000bf45270 */
[----:B------:R-:W-:Y:S02]  /*4590*/  UMOV UR5, UR27 ;  /* 0x0000001b00057c82 */ /* 0x000fe40008000000 */
[----:B------:R-:W-:Y:S03]  /*45a0*/  USHF.R.U32.HI UR12, URZ, UR45, UR5 ;  /* 0x0000002dff0c7299 */ /* 0x000fe60008011605 */
[----:B------:R-:W-:Y:S02]  /*45b0*/  UMOV UR5, UR9 ;  /* 0x0000000900057c82 */ /* 0x000fe40008000000 */
[----:B------:R-:W-:Y:S03]  /*45c0*/  @UP1 USHF.R.U32.HI UR4, URZ, UR23, UR5 ;  /* 0x00000017ff041299 */ /* 0x000fe60008011605 */
[----:B------:R-:W-:Y:S01]  /*45d0*/  UMOV UR5, UR11 ;  /* 0x0000000b00057c82 */ /* 0x000fe20008000000 */
[----:B------:R-:W-:Y:S02]  /*45e0*/  UIMAD UR4, UR42, UR4, URZ ;  /* 0x000000042a0472a4 */ /* 0x000fe4000f8e02ff */
[----:B------:R-:W-:Y:S02]  /*45f0*/  @UP1 USHF.R.U32.HI UR7, URZ, UR23, UR5 ;  /* 0x00000017ff071299 */ /* 0x000fe40008011605 */
[----:B------:R-:W-:Y:S02]  /*4600*/  USEL UR5, UR14, UR12, !UP0 ;  /* 0x0000000c0e057287 */ /* 0x000fe4000c000000 */
[----:B------:R-:W-:Y:S02]  /*4610*/  UIMAD.WIDE.U32 UR10, UR6, UR22, URZ ;  /* 0x00000016060a72a5 */ /* 0x000fe4000f8e00ff */
[----:B------:R-:W-:Y:S02]  /*4620*/  UIMAD UR8, UR42, UR7, URZ ;  /* 0x000000072a0872a4 */ /* 0x000fe4000f8e02ff */
[----:B------:R-:W-:Y:S03]  /*4630*/  UISETP.GE.AND UP0, UPT, UR6, UR4, UPT ;  /* 0x000000040600728c */ /* 0x000fe6000bf06270 */
[----:B------:R-:W-:Y:S01]  /*4640*/  UMOV UR4, UR11 ;  /* 0x0000000b00047c82 */ /* 0x000fe20008000000 */
[----:B------:R-:W-:Y:S02]  /*4650*/  UISETP.GE.OR UP0, UPT, UR5, UR8, UP0 ;  /* 0x000000080500728c */ /* 0x000fe40008706670 */
[----:B------:R-:W-:Y:S02]  /*4660*/  USHF.R.U32.HI UR4, URZ, UR23, UR4 ;  /* 0x00000017ff047299 */ /* 0x000fe40008011604 */
[----:B------:R-:W-:Y:S02]  /*4670*/  UIMAD.WIDE.U32 UR8, UR5, UR22, URZ ;  /* 0x00000016050872a5 */ /* 0x000fe4000f8e00ff */
[----:B------:R-:W-:Y:S04]  /*4680*/  USEL UR10, UR6, UR4, !UP1 ;  /* 0x00000004060a7287 */ /* 0x000fe8000c800000 */
[----:B------:R-:W-:Y:S01]  /*4690*/  UIADD3 UR11, UPT, UPT, -UR10, URZ, URZ ;  /* 0x000000ff0a0b7290 */ /* 0x000fe2000fffe1ff */
[----:B------:R-:W-:Y:S02]  /*46a0*/  @!UP0 UMOV UR4, UR9 ;  /* 0x0000000900048c82 */ /* 0x000fe40008000000 */
[----:B------:R-:W-:Y:S02]  /*46b0*/  @!UP0 USHF.R.U32.HI UR4, URZ, UR23, UR4 ;  /* 0x00000017ff048299 */ /* 0x000fe40008011604 */
[----:B------:R-:W-:Y:S02]  /*46c0*/  UIMAD UR8, UR42, UR11, UR6 ;  /* 0x0000000b2a0872a4 */ /* 0x000fe4000f8e0206 */
[----:B------:R-:W-:Y:S02]  /*46d0*/  @!UP0 USEL UR4, UR5, UR4, !UP1 ;  /* 0x0000000405048287 */ /* 0x000fe4000c800000 */
[----:B------:R-:W-:Y:S02]  /*46e0*/  UISETP.NE.AND UP1, UPT, UR20, URZ, UPT ;  /* 0x000000ff1400728c */ /* 0x000fe4000bf25270 */
[----:B------:R-:W-:Y:S02]  /*46f0*/  @!UP0 UIMAD UR8, UR7, UR8, UR4 ;  /* 0x00000008070882a4 */ /* 0x000fe4000f8e0204 */
[----:B------:R-:W-:Y:S02]  /*4700*/  @!UP0 UIADD3 UR9, UPT, UPT, UR10, -UR4, URZ ;  /* 0x800000040a098290 */ /* 0x000fe4000fffe0ff */
[----:B------:R-:W-:Y:S02]  /*4710*/  UIADD3 UR4, UPT, UPT, -UR5, URZ, URZ ;  /* 0x000000ff05047290 */ /* 0x000fe4000fffe1ff */
[----:B------:R-:W-:Y:S02]  /*4720*/  UIADD3 UR7, UPT, UPT, -UR6, URZ, URZ ;  /* 0x000000ff06077290 */ /* 0x000fe4000fffe1ff */
[----:B------:R-:W-:Y:S02]  /*4730*/  @!UP0 UIMAD UR6, UR9, UR42, UR5 ;  /* 0x0000002a090682a4 */ /* 0x000fe4000f8e0205 */
[----:B------:R-:W-:Y:S02]  /*4740*/  UIMAD UR14, UR15, UR4, UR14 ;  /* 0x000000040f0e72a4 */ /* 0x000fe4000f8e020e */
[----:B------:R-:W-:Y:S01]  /*4750*/  UIMAD UR13, UR46, UR7, UR13 ;  /* 0x000000072e0d72a4 */ /* 0x000fe2000f8e020d */
[----:B------:R-:W-:Y:S02]  /*4760*/  @!UP0 UMOV UR5, UR8 ;  /* 0x0000000800058c82 */ /* 0x000fe40008000000 */
[----:B------:R-:W-:Y:S02]  /*4770*/  UIMAD UR14, UR5, UR15, UR14 ;  /* 0x0000000f050e72a4 */ /* 0x000fe4000f8e020e */
[----:B------:R-:W-:Y:S11]  /*4780*/  UIMAD UR13, UR6, UR46, UR13 ;  /* 0x0000002e060d72a4 */ /* 0x000ff6000f8e020d */
[----:B------:R-:W-:Y:S01]  /*4790*/  @!UPT UIADD3 URZ, UPT, UPT, URZ, URZ, URZ ;  /* 0x000000fffffff290 */ /* 0x000fe2000fffe0ff */
.L_x_77:
[----:B------:R-:W2:Y:S01]  /*47a0*/  @!UP3 LDCU.128 UR8, c[0x0][0xb10] ;  /* 0x00016200ff08b7ac */ /* 0x000ea20008000c00 */
[----:B------:R-:W-:Y:S02]  /*47b0*/  ISETP.NE.U32.AND P0, PT, RZ, UR38, PT ;  /* 0x00000026ff007c0c */ /* 0x000fe4000bf05070 */
[----:B------:R-:W-:Y:S02]  /*47c0*/  SHF.L.U32 R4, R11, 0x1f, RZ ;  /* 0x0000001f0b047819 */ /* 0x000fe400000006ff */
[----:B------:R-:W-:Y:S01]  /*47d0*/  ISETP.NE.AND.EX P0, PT, RZ, UR39, PT, P0 ;  /* 0x00000027ff007c0c */ /* 0x000fe2000bf05300 */
[----:B------:R-:W4:Y:S01]  /*47e0*/  @!UP3 LDCU UR5, c[0x0][0xb0c] ;  /* 0x00016180ff05b7ac */ /* 0x000f220008000800 */
[----:B------:R-:W-:Y:S02]  /*47f0*/  USHF.L.U32 UR35, UR30, 0x6, URZ ;  /* 0x000000061e237899 */ /* 0x000fe400080006ff */
[----:B------:R-:W-:Y:S02]  /*4800*/  USHF.L.U32 UR34, UR31, 0x8, URZ ;  /* 0x000000081f227899 */ /* 0x000fe400080006ff */
[----:B--2---:R-:W-:Y:S07]  /*4810*/  UIMAD.WIDE.U32 UR6, UR14, UR8, URZ ;  /* 0x000000080e0672a5 */ /* 0x004fee000f8e00ff */
[----:B------:R-:W-:Y:S01]  /*4820*/  @!UP3 UMOV UR4, UR7 ;  /* 0x000000070004bc82 */ /* 0x000fe20008000000 */
[----:B----4-:R-:W-:Y:S02]  /*4830*/  @!UP3 UISETP.NE.AND UP0, UPT, UR5, 0x1, UPT ;  /* 0x000000010500b88c */ /* 0x010fe4000bf05270 */
[----:B------:R-:W-:Y:S02]  /*4840*/  @!UP3 USHF.R.U32.HI UR4, URZ, UR9, UR4 ;  /* 0x00000009ff04b299 */ /* 0x000fe40008011604 */
[----:B------:R-:W-:Y:S02]  /*4850*/  UIMAD.WIDE.U32 UR6, UR13, UR11, URZ ;  /* 0x0000000b0d0672a5 */ /* 0x000fe4000f8e00ff */
[----:B------:R-:W-:Y:S02]  /*4860*/  @!UP3 USEL UR8, UR14, UR4, !UP0 ;  /* 0x000000040e08b287 */ /* 0x000fe4000c000000 */
[----:B------:R-:W-:Y:S03]  /*4870*/  @!UP3 UISETP.NE.AND UP0, UPT, UR10, 0x1, UPT ;  /* 0x000000010a00b88c */ /* 0x000fe6000bf05270 */
[----:B------:R-:W-:Y:S02]  /*4880*/  @!UP3 UMOV UR6, UR7 ;  /* 0x000000070006bc82 */ /* 0x000fe40008000000 */
[----:B------:R-:W2:Y:S02]  /*4890*/  @!UP3 LDCU UR4, c[0x0][0xb20] ;  /* 0x00016400ff04b7ac */ /* 0x000ea40008000800 */
[----:B--2---:R-:W-:Y:S04]  /*48a0*/  @!UP3 USHF.R.U32.HI UR6, URZ, UR4, UR6 ;  /* 0x00000004ff06b299 */ /* 0x004fe80008011606 */
[----:B------:R-:W-:Y:S04]  /*48b0*/  @!UP3 USEL UR6, UR13, UR6, !UP0 ;  /* 0x000000060d06b287 */ /* 0x000fe8000c000000 */
[----:B------:R-:W-:Y:S02]  /*48c0*/  @!UP3 UIADD3 UR4, UPT, UPT, -UR8, UR6, URZ ;  /* 0x000000060804b290 */ /* 0x000fe4000fffe1ff */
[----:B------:R-:W-:Y:S02]  /*48d0*/  @!UP3 UIADD3 UR6, UPT, UPT, UR8, -UR6, URZ ;  /* 0x800000060806b290 */ /* 0x000fe4000fffe0ff */
[----:B------:R-:W-:Y:S02]  /*48e0*/  @!UP3 UIMAD UR14, UR4, UR5, UR14 ;  /* 0x00000005040eb2a4 */ /* 0x000fe4000f8e020e */
[----:B------:R-:W-:Y:S01]  /*48f0*/  @!UP3 UIMAD UR13, UR6, UR10, UR13 ;  /* 0x0000000a060db2a4 */ /* 0x000fe2000f8e020d */
[----:B------:R-:W-:Y:S11]  /*4900*/  BRA.U UP4, `(.L_x_78) ;  /* 0x0000000104107547 */ /* 0x000ff6000b800000 */
[----:B-1----:R-:W-:Y:S04]  /*4910*/  MOV R0, UR41 ;  /* 0x0000002900007c02 */ /* 0x002fe80008000f00 */
[----:B------:R-:W-:Y:S04]  /*4920*/  SHF.L.U32 R5, R0, 0x1f, RZ ;  /* 0x0000001f00057819 */ /* 0x000fe800000006ff */
[----:B------:R-:W1:Y:S02]  /*4930*/  SYNCS.PHASECHK.TRANS64.TRYWAIT P1, [UR21+0x98], R5 ;  /* 0x00009805ff0075a7 */ /* 0x000e640008021115 */
[----:B-1----:R-:W-:Y:S05]  /*4940*/  @!P1 BRA `(.L_x_79) ;  /* 0x0000005400d49947 */ /* 0x002fea0003800000 */
.L_x_78:
[----:B------:R-:W-:Y:S05]  /*4950*/  BRA.U !UP6, `(.L_x_80) ;  /* 0x000000010e387547 */ /* 0x000fea000b800000 */
[----:B------:R-:W-:Y:S01]  /*4960*/  UPLOP3.LUT UP1, UPT, UPT, UPT, UP5, 0x80, 0x8 ;  /* 0x000000000008789c */ /* 0x000fe20003f2f050 */
[----:B-1----:R-:W-:Y:S01]  /*4970*/  HFMA2 R0, -RZ, RZ, 0, 5.9604644775390625e-08 ;  /* 0x00000001ff007431 */ /* 0x002fe200000001ff */
[----:B------:R-:W1:Y:S01]  /*4980*/  LDCU.64 UR8, c[0x0][0x358] ;  /* 0x00006b00ff0877ac */ /* 0x000e620008000a00 */
[----:B------:R-:W-:Y:S03]  /*4990*/  IMAD.MOV.U32 R85, RZ, RZ, 0x1 ;  /* 0x00000001ff557424 */ /* 0x000fe600078e00ff */
[----:B------:R-:W-:Y:S05]  /*49a0*/  PLOP3.LUT P1, PT, PT, PT, UP1, 0x80, 0x8 ;  /* 0x000000000008781c */ /* 0x000fea0003f2f018 */
[----:B------:R-:W2:Y:S01]  /*49b0*/  @UP1 LDCU.64 UR4, c[0x0][0x888] ;  /* 0x00011100ff0417ac */ /* 0x000ea20008000a00 */
[----:B------:R-:W-:Y:S07]  /*49c0*/  @UP1 UIMAD UR6, UR36, UR38, URZ ;  /* 0x00000026240612a4 */ /* 0x000fee000f8e02ff */
[----:B------:R-:W-:Y:S01]  /*49d0*/  @!P1 PRMT R85, R0, 0x7610, R85 ;  /* 0x0000761000559816 */ /* 0x000fe20000000055 */
[----:B--2---:R-:W-:Y:S06]  /*49e0*/  @UP1 UIMAD.WIDE UR4, UR6, 0x4, UR4 ;  /* 0x00000004060418a5 */ /* 0x004fec000f8e0204 */
[----:B------:R-:W-:Y:S01]  /*49f0*/  IMAD.U32 R6, RZ, RZ, UR4 ;  /* 0x00000004ff067e24 */ /* 0x000fe2000f8e00ff */
[----:B------:R-:W-:Y:S04]  /*4a00*/  MOV R7, UR5 ;  /* 0x0000000500077c02 */ /* 0x000fe80008000f00 */
[----:B------:R-:W2:Y:S01]  /*4a10*/  @!UP1 LDCU UR4, c[0x0][0x880] ;  /* 0x00011000ff0497ac */ /* 0x000ea20008000800 */
[----:B-1---5:R4:W5:Y:S02]  /*4a20*/  @P1 LDG.E R41, desc[UR8][R6.64] ;  /* 0x0000000806291981 */ /* 0x022964000c1e1900 */
[----:B--2-4-:R-:W-:Y:S07]  /*4a30*/  @!P1 IMAD.U32 R41, RZ, RZ, UR4 ;  /* 0x00000004ff299e24 */ /* 0x014fee000f8e00ff */
.L_x_80:
[----:B-----5:R-:W-:Y:S01]  /*4a40*/  @!P0 FSETP.EQ.AND P2, PT, R41, RZ, PT ;  /* 0x000000ff2900820b */ /* 0x020fe20003f42000 */
[----:B------:R-:W-:Y:S01]  /*4a50*/  @!UPT UIADD3 URZ, UPT, UPT, URZ, URZ, URZ ;  /* 0x000000fffffff290 */ /* 0x000fe2000fffe0ff */
[----:B------:R-:W-:Y:S11]  /*4a60*/  @!P0 BRA `(.L_x_81) ;  /* 0x0000000000148947 */ /* 0x000ff60003800000 */
[----:B------:R-:W-:Y:S02]  /*4a70*/  LOP3.LUT P0, RZ, R85, 0xff, RZ, 0xc0, !PT ;  /* 0x000000ff55ff7812 */ /* 0x000fe4000780c0ff */
[----:B------:R-:W-:Y:S04]  /*4a80*/  PLOP3.LUT P2, PT, PT, PT, UP1, 0x80, 0x8 ;  /* 0x000000000008781c */ /* 0x000fe80003f4f018 */
[----:B------:R-:W-:Y:S07]  /*4a90*/  PLOP3.LUT P2, PT, P2, PT, PT, 0x8, 0x80 ;  /* 0x000000000080781c */ /* 0x000fee000174e170 */
[----:B------:R-:W-:Y:S11]  /*4aa0*/  @P0 FSETP.EQ.AND P2, PT, R41, RZ, PT ;  /* 0x000000ff2900020b */ /* 0x000ff60003f42000 */
[----:B------:R-:W-:Y:S02]  /*4ab0*/  @!UPT UIADD3 URZ, UPT, UPT, URZ, URZ, URZ ;  /* 0x000000fffffff290 */ /* 0x000fe4000fffe0ff */
.L_x_81:
[----:B------:R-:W2:Y:S01]  /*4ac0*/  SYNCS.PHASECHK.TRANS64.TRYWAIT P0, [UR21+0x70], R4 ;  /* 0x00007004ff0075a7 */ /* 0x000ea20008001115 */
[----:B------:R-:W-:Y:S04]  /*4ad0*/  ELECT P1, URZ, PT ;  /* 0x0000000000ff782f */ /* 0x000fe80003820000 */
[----:B------:R-:W-:Y:S01]  /*4ae0*/  PLOP3.LUT P1, PT, P2, P1, PT, 0xf2, 0x2f ;  /* 0x00000000002f781c */ /* 0x000fe20001723e72 */
[----:B------:R-:W-:Y:S01]  /*4af0*/  @!UPT UIADD3 URZ, UPT, UPT, URZ, URZ, URZ ;  /* 0x000000fffffff290 */ /* 0x000fe2000fffe0ff */
[----:B--2---:R-:W-:Y:S11]  /*4b00*/  @!P0 BRA `(.L_x_82) ;  /* 0x00000054007c8947 */ /* 0x004ff60003800000 */
.L_x_165:
[----:B------:R-:W-:Y:S01]  /*4b10*/  @!P1 IADD3 R2, P0, PT, R12, 0x580, RZ ;  /* 0x000005800c029810 */ /* 0x000fe20007f1e0ff */
[----:B------:R-:W-:Y:S01]  /*4b20*/  VOTEU.ALL UP0, P1 ;  /* 0x0000000000ff7886 */ /* 0x000fe20000800000 */
[----:B------:R-:W-:Y:S01]  /*4b30*/  UMOV UR6, 0x0 ;  /* 0x0000000000067882 */ /* 0x000fe20000000000 */
[----:B------:R-:W-:Y:S01]  /*4b40*/  UMOV UR7, 0x10000000 ;  /* 0x1000000000077882 */ /* 0x000fe20000000000 */
[----:B------:R-:W-:Y:S01]  /*4b50*/  @!P1 R2UR UR5, R2 ;  /* 0x00000000020592ca */ /* 0x000fe200000e0000 */
[----:B-1----:R-:W-:Y:S01]  /*4b60*/  @!P1 IMAD.X R0, RZ, RZ, R13, P0 ;  /* 0x000000ffff009224 */ /* 0x002fe200000e060d */
[----:B------:R-:W-:Y:S01]  /*4b70*/  @!UP0 UIADD3 UR32, UPT, UPT, UR21, 0x200, URZ ;  /* 0x0000020015208890 */ /* 0x000fe2000fffe0ff */
[----:B------:R-:W-:Y:S03]  /*4b80*/  VOTEU.ALL UP0, P1 ;  /* 0x0000000000ff7886 */ /* 0x000fe60000800000 */
[----:B------:R-:W-:Y:S01]  /*4b90*/  @!P1 R2UR UR4, R0 ;  /* 0x00000000000492ca */ /* 0x000fe200000e0000 */
[----:B------:R-:W-:Y:S06]  /*4ba0*/  @!P1 IMAD.MOV.U32 R0, RZ, RZ, 0x1000 ;  /* 0x00001000ff009424 */ /* 0x000fec00078e00ff */
[----:B------:R-:W-:Y:S06]  /*4bb0*/  IMAD.U32 R6, RZ, RZ, UR5 ;  /* 0x00000005ff067e24 */ /* 0x000fec000f8e00ff */
[----:B------:R-:W-:Y:S01]  /*4bc0*/  IMAD.U32 R7, RZ, RZ, UR4 ;  /* 0x00000004ff077e24 */ /* 0x000fe2000f8e00ff */
[----:B------:R-:W-:Y:S04]  /*4bd0*/  @!P1 R2UR UR4, R6 ;  /* 0x00000000060492ca */ /* 0x000fe800000e0000 */
[----:B------:R-:W-:Y:S11]  /*4be0*/  @!P1 R2UR UR5, R7 ;  /* 0x00000000070592ca */ /* 0x000ff600000e0000 */
[----:B------:R-:W-:Y:S02]  /*4bf0*/  @!UPT UIADD3 URZ, UPT, UPT, URZ, URZ, URZ ;  /* 0x000000fffffff290 */ /* 0x000fe4000fffe0ff */
[----:B------:R1:W-:Y:S01]  /*4c00*/  @!UP0 UTMALDG.3D [UR32], [UR4], desc[UR6] ;  /* 0x00000620040085b4 */ /* 0x0003e20008011000 */
[----:B------:R1:W-:Y:S01]  /*4c10*/  @!P1 SYNCS.ARRIVE.TRANS64.RED.A0TR RZ, [UR21+0x50], R0 ;  /* 0x00005000ffff99a7 */ /* 0x0003e20008300415 */
[----:B------:R-:W-:Y:S01]  /*4c20*/  SYNCS.ARRIVE.TRANS64.RED.A1T0 RZ, [UR50], RZ ;  /* 0x000000ffffff79a7 */ /* 0x000fe20008100432 */
[----:B------:R-:W2:Y:S02]  /*4c30*/  SYNCS.PHASECHK.TRANS64.TRYWAIT P0, [UR21+0x78], R4 ;  /* 0x00007804ff0075a7 */ /* 0x000ea40008001115 */
[----:B-12---:R-:W-:Y:S05]  /*4c40*/  @!P0 BRA `(.L_x_83) ;  /* 0x0000005400448947 */ /* 0x006fea0003800000 */
.L_x_167:
[----:B------:R-:W-:Y:S01]  /*4c50*/  @!P1 IADD3 R2, P0, PT, R12, 0x580, RZ ;  /* 0x000005800c029810 */ /* 0x000fe20007f1e0ff */
[----:B------:R-:W-:Y:S01]  /*4c60*/  VOTEU.ALL UP0, P1 ;  /* 0x0000000000ff7886 */ /* 0x000fe20000800000 */
[----:B------:R-:W-:Y:S01]  /*4c70*/  UMOV UR6, 0x0 ;  /* 0x0000000000067882 */ /* 0x000fe20000000000 */
[----:B------:R-:W-:Y:S01]  /*4c80*/  UMOV UR7, 0x10000000 ;  /* 0x1000000000077882 */ /* 0x000fe20000000000 */
[----:B------:R-:W-:Y:S01]  /*4c90*/  @!P1 R2UR UR5, R2 ;  /* 0x00000000020592ca */ /* 0x000fe200000e0000 */
[----:B------:R-:W-:Y:S01]  /*4ca0*/  @!P1 IMAD.X R0, RZ, RZ, R13, P0 ;  /* 0x000000ffff009224 */ /* 0x000fe200000e060d */
[----:B------:R-:W-:Y:S02]  /*4cb0*/  @!UP0 UIADD3 UR26, UPT, UPT, UR34, 0x40, URZ ;  /* 0x00000040221a8890 */ /* 0x000fe4000fffe0ff */
[----:B------:R-:W-:Y:S02]  /*4cc0*/  @!UP0 UIADD3 UR24, UPT, UPT, UR21, 0x1200, URZ ;  /* 0x0000120015188890 */ /* 0x000fe4000fffe0ff */
[----:B------:R-:W-:Y:S01]  /*4cd0*/  @!P1 R2UR UR4, R0 ;  /* 0x00000000000492ca */ /* 0x000fe200000e0000 */
[----:B------:R-:W-:Y:S01]  /*4ce0*/  VOTEU.ALL UP0, P1 ;  /* 0x0000000000ff7886 */ /* 0x000fe20000800000 */
[----:B------:R-:W-:Y:S01]  /*4cf0*/  @!P1 IMAD.MOV.U32 R0, RZ, RZ, 0x1000 ;  /* 0x00001000ff009424 */ /* 0x000fe200078e00ff */
[----:B------:R-:W-:Y:S01]  /*4d00*/  UMOV UR27, UR35 ;  /* 0x00000023001b7c82 */ /* 0x000fe20008000000 */
[----:B------:R-:W-:Y:S03]  /*4d10*/  UMOV UR28, UR36 ;  /* 0x00000024001c7c82 */ /* 0x000fe60008000000 */
        /* <DEDUP_REMOVED lines=8> */
[----:B------:R-:W4:Y:S02]  /*4da0*/  SYNCS.PHASECHK.TRANS64.TRYWAIT P0, [UR21+0x80], R4 ;  /* 0x00008004ff0075a7 */ /* 0x000f240008001115 */
[----:B--2-4-:R-:W-:Y:S05]  /*4db0*/  @!P0 BRA `(.L_x_84) ;  /* 0x0000005400008947 */ /* 0x014fea0003800000 */
.L_x_169:
[----:B------:R-:W-:Y:S01]  /*4dc0*/  @!P1 IADD3 R2, P0, PT, R12, 0x580, RZ ;  /* 0x000005800c029810 */ /* 0x000fe20007f1e0ff */
[----:B------:R-:W-:Y:S01]  /*4dd0*/  VOTEU.ALL UP0, P1 ;  /* 0x0000000000ff7886 */ /* 0x000fe20000800000 */
[----:B------:R-:W-:Y:S01]  /*4de0*/  UMOV UR6, 0x0 ;  /* 0x0000000000067882 */ /* 0x000fe20000000000 */
[----:B------:R-:W-:Y:S01]  /*4df0*/  UMOV UR7, 0x10000000 ;  /* 0x1000000000077882 */ /* 0x000fe20000000000 */
[----:B------:R-:W-:Y:S01]  /*4e00*/  @!P1 R2UR UR5, R2 ;  /* 0x00000000020592ca */ /* 0x000fe200000e0000 */
[----:B------:R-:W-:Y:S01]  /*4e10*/  @!P1 IMAD.X R0, RZ, RZ, R13, P0 ;  /* 0x000000ffff009224 */ /* 0x000fe200000e060d */
[----:B------:R-:W-:Y:S01]  /*4e20*/  @!UP0 UIADD3 UR18, UPT, UPT, UR34, 0x80, URZ ;  /* 0x0000008022128890 */ /* 0x000fe2000fffe0ff */
[----:B------:R-:W-:Y:S01]  /*4e30*/  VIADD R10, R10, 0x1 ;  /* 0x000000010a0a7836 */ /* 0x000fe20000000000 */
        /* <DEDUP_REMOVED lines=16> */
.L_x_171:
[----:B------:R-:W-:Y:S01]  /*4f40*/  @!P1 IADD3 R2, P0, PT, R12, 0x580, RZ ;  /* 0x000005800c029810 */ /* 0x000fe20007f1e0ff */
[----:B------:R-:W-:Y:S01]  /*4f50*/  VOTEU.ALL UP0, P1 ;  /* 0x0000000000ff7886 */ /* 0x000fe20000800000 */
[----:B------:R-:W-:Y:S01]  /*4f60*/  UMOV UR6, 0x0 ;  /* 0x0000000000067882 */ /* 0x000fe20000000000 */
[----:B------:R-:W-:Y:S01]  /*4f70*/  UMOV UR7, 0x10000000 ;  /* 0x1000000000077882 */ /* 0x000fe20000000000 */
[----:B------:R-:W-:Y:S01]  /*4f80*/  @!P1 R2UR UR5, R2 ;  /* 0x00000000020592ca */ /* 0x000fe200000e0000 */
[----:B------:R-:W-:Y:S01]  /*4f90*/  @!P1 IMAD.X R0, RZ, RZ, R13, P0 ;  /* 0x000000ffff009224 */ /* 0x000fe200000e060d */
[----:B------:R-:W-:Y:S01]  /*4fa0*/  @!UP0 UIADD3 UR10, UPT, UPT, UR34, 0xc0, URZ ;  /* 0x000000c0220a8890 */ /* 0x000fe2000fffe0ff */
[----:B------:R-:W-:Y:S01]  /*4fb0*/  R2UR UR16, R87 ;  /* 0x00000000571072ca */ /* 0x000fe200000e0000 */
[----:B------:R-:W-:Y:S01]  /*4fc0*/  @!UP0 UIADD3 UR8, UPT, UPT, UR21, 0x3200, URZ ;  /* 0x0000320015088890 */ /* 0x000fe2000fffe0ff */
[----:B------:R-:W-:Y:S01]  /*4fd0*/  ISETP.NE.AND P0, PT, R10, 0x2, PT ;  /* 0x000000020a00780c */ /* 0x000fe20003f05270 */
[----:B------:R-:W-:Y:S01]  /*4fe0*/  @!UP0 UIADD3 UR9, UPT, UPT, UR21, 0x68, URZ ;  /* 0x0000006815098890 */ /* 0x000fe2000fffe0ff */
[----:B------:R-:W-:Y:S01]  /*4ff0*/  @!P1 R2UR UR4, R0 ;  /* 0x00000000000492ca */ /* 0x000fe200000e0000 */
[----:B------:R-:W-:Y:S01]  /*5000*/  VOTEU.ALL UP0, P1 ;  /* 0x0000000000ff7886 */ /* 0x000fe20000800000 */
[----:B------:R-:W-:Y:S01]  /*5010*/  UMOV UR11, UR35 ;  /* 0x00000023000b7c82 */ /* 0x000fe20008000000 */
[----:B------:R-:W-:Y:S01]  /*5020*/  UMOV UR12, UR36 ;  /* 0x00000024000c7c82 */ /* 0x000fe20008000000 */
[----:B------:R-:W-:Y:S01]  /*5030*/  SEL R0, RZ, 0x1, P0 ;  /* 0x00000001ff007807 */ /* 0x000fe20000000000 */
[----:B------:R-:W-:Y:S01]  /*5040*/  UIADD3 UR30, UPT, UPT, UR14, UR59, URZ ;  /* 0x0000003b0e1e7290 */ /* 0x000fe2000fffe0ff */
[----:B-1----:R-:W-:Y:S01]  /*5050*/  IMAD.U32 R4, RZ, RZ, UR5 ;  /* 0x00000005ff047e24 */ /* 0x002fe2000f8e00ff */
[----:B------:R-:W-:Y:S01]  /*5060*/  LOP3.LUT R11, R11, 0x1, RZ, 0x3c, !PT ;  /* 0x000000010b0b7812 */ /* 0x000fe200078e3cff */
[----:B------:R-:W-:Y:S01]  /*5070*/  UMOV UR36, UR29 ;  /* 0x0000001d00247c82 */ /* 0x000fe20008000000 */
[----:B------:R-:W-:Y:S01]  /*5080*/  LOP3.LUT R9, R9, R0, RZ, 0x3c, !PT ;  /* 0x0000000009097212 */ /* 0x000fe200078e3cff */
[----:B------:R-:W-:Y:S01]  /*5090*/  UIADD3 UR31, UPT, UPT, UR13, UR16, URZ ;  /* 0x000000100d1f7290 */ /* 0x000fe2000fffe0ff */
[----:B------:R-:W-:Y:S01]  /*50a0*/  SEL R10, R10, RZ, P0 ;  /* 0x000000ff0a0a7207 */ /* 0x000fe20000000000 */
[----:B------:R-:W-:Y:S01]  /*50b0*/  UPLOP3.LUT UP4, UPT, UPT, UPT, UPT, 0x80, 0x8 ;  /* 0x000000000008789c */ /* 0x000fe20003f8f070 */
[----:B------:R-:W-:Y:S01]  /*50c0*/  IMAD.U32 R5, RZ, RZ, UR4 ;  /* 0x00000004ff057e24 */ /* 0x000fe2000f8e00ff */
[----:B------:R-:W-:Y:S04]  /*50d0*/  @!P1 R2UR UR4, R4 ;  /* 0x00000000040492ca */ /* 0x000fe800000e0000 */
[----:B------:R-:W-:Y:S11]  /*50e0*/  @!P1 R2UR UR5, R5 ;  /* 0x00000000050592ca */ /* 0x000ff600000e0000 */
[----:B------:R-:W-:Y:S02]  /*50f0*/  @!UPT UIADD3 URZ, UPT, UPT, URZ, URZ, URZ ;  /* 0x000000fffffff290 */ /* 0x000fe4000fffe0ff */
[----:B------:R1:W-:Y:S01]  /*5100*/  @!UP0 UTMALDG.3D [UR8], [UR4], desc[UR6] ;  /* 0x00000608040085b4 */ /* 0x0003e20008011000 */
[----:B------:R1:W-:Y:S01]  /*5110*/  @!P1 SYNCS.ARRIVE.TRANS64.RED.A0TR RZ, [UR21+0x68], R3 ;  /* 0x00006803ffff99a7 */ /* 0x0003e20008300415 */
[----:B------:R-:W-:Y:S01]  /*5120*/  SYNCS.ARRIVE.TRANS64.RED.A1T0 RZ, [UR43], RZ ;  /* 0x000000ffffff79a7 */ /* 0x000fe2000810042b */
[----:B------:R-:W-:Y:S05]  /*5130*/  BRA.U UP2, `(.L_x_86) ;  /* 0xfffffff1025c7547 */ /* 0x000fea000b83ffff */
[----:B-1----:R-:W-:-:S04]  /*5140*/  SHF.L.U32 R3, R11, 0x1f, RZ ;  /* 0x0000001f0b037819 */ /* 0x002fc800000006ff */
[----:B------:R-:W1:Y:S02]  /*5150*/  SYNCS.PHASECHK.TRANS64.TRYWAIT P0, [UR21+0x70], R3 ;  /* 0x00007003ff0075a7 */ /* 0x000e640008001115 */
[----:B-1----:R-:W-:Y:S05]  /*5160*/  @!P0 BRA `(.L_x_87) ;  /* 0x0000005000448947 */ /* 0x002fea0003800000 */
.L_x_173:
[----:B------:R-:W2:Y:S02]  /*5170*/  SYNCS.PHASECHK.TRANS64.TRYWAIT P0, [UR21+0x78], R3 ;  /* 0x00007803ff0075a7 */ /* 0x000ea40008001115 */
[----:B--2---:R-:W-:Y:S05]  /*5180*/  @!P0 BRA `(.L_x_88) ;  /* 0x0000005000548947 */ /* 0x004fea0003800000 */
.L_x_175:
[----:B------:R-:W2:Y:S02]  /*5190*/  SYNCS.PHASECHK.TRANS64.TRYWAIT P0, [UR21+0x80], R3 ;  /* 0x00008003ff0075a7 */ /* 0x000ea40008001115 */
[----:B--2---:R-:W-:Y:S05]  /*51a0*/  @!P0 BRA `(.L_x_89) ;  /* 0x0000005000648947 */ /* 0x004fea0003800000 */
.L_x_177:
[----:B-1----:R-:W-:-:S07]  /*51b0*/  MOV R0, UR21 ;  /* 0x0000001500007c02 */ /* 0x002fce0008000f00 */
.L_x_90:
[----:B-1----:R-:W-:-:S04]  /*51c0*/  SHF.L.U32 R3, R11, 0x1f, RZ ;  /* 0x0000001f0b037819 */ /* 0x002fc800000006ff */
[----:B------:R1:W2:Y:S03]  /*51d0*/  SYNCS.PHASECHK.TRANS64.TRYWAIT P0, [R0+URZ+0x88], R3 ;  /* 0x00008803000075a7 */ /* 0x0002a600080011ff */
[----:B--2---:R-:W-:Y:S05]  /*51e0*/  @!P0 NANOSLEEP.SYNCS 0x989680 ;  /* 0x009896800000895d */ /* 0x004fea0003900000 */
[----:B------:R-:W2:Y:S02]  /*51f0*/  @!P0 SYNCS.PHASECHK.TRANS64 P0, [R0+URZ+0x88], R3 ;  /* 0x00008803000085a7 */ /* 0x000ea400080010ff */
[----:B--23--:R-:W-:Y:S05]  /*5200*/  @P0 EXIT ;  /* 0x000000000000094d */ /* 0x00cfea0003800000 */
[----:B------:R-:W-:Y:S05]  /*5210*/  BRA `(.L_x_90) ;  /* 0xfffffffc00e87947 */ /* 0x000fea000383ffff */
.L_x_75:
[----:B------:R-:W-:-:S06]  /*5220*/  UISETP.GE.AND UP0, UPT, UR18, 0x4, UPT ;  /* 0x000000041200788c */ /* 0x000fcc000bf06270 */
[----:B------:R-:W-:-:S13]  /*5230*/  PLOP3.LUT P0, PT, PT, PT, UP0, 0x80, 0x8 ;  /* 0x000000000008781c */ /* 0x000fda0003f0f008 */
[----:B-1----:R-:W-:Y:S05]  /*5240*/  @!P0 EXIT ;  /* 0x000000000000894d */ /* 0x002fea0003800000 */
[----:B------:R-:W1:Y:S08]  /*5250*/  S2UR UR4, SR_CgaCtaId ;  /* 0x00000000000479c3 */ /* 0x000e700000008800 */
[----:B------:R-:W-:Y:S01]  /*5260*/  BAR.SYNC.DEFER_BLOCKING 0x6, 0xa0 ;  /* 0x0182800000007b1d */ /* 0x000fe20000010000 */
[C---:B------:R-:W-:Y:S01]  /*5270*/  IMAD.SHL.U32 R7, R95.reuse, 0x40, RZ ;  /* 0x000000405f077824 */ /* 0x040fe200078e00ff */
[C---:B------:R-:W-:Y:S01]  /*5280*/  LOP3.LUT R97, R95.reuse, 0x60, RZ, 0xc0, !PT ;  /* 0x000000605f617812 */ /* 0x040fe200078ec0ff */
[----:B------:R-:W-:-:S02]  /*5290*/  IMAD.SHL.U32 R4, R95, 0x20, RZ ;  /* 0x000000205f047824 */ /* 0x000fc400078e00ff */
[----:B------:R-:W-:Y:S02]  /*52a0*/  HFMA2 R36, -RZ, RZ, 0, 0 ;  /* 0x00000000ff247431 */ /* 0x000fe400000001ff */
[----:B------:R-:W-:Y:S01]  /*52b0*/  IMAD.SHL.U32 R6, R95, 0x2, RZ ;  /* 0x000000025f067824 */ /* 0x000fe200078e00ff */
[----:B------:R-:W-:Y:S01]  /*52c0*/  UMOV UR44, 0x400 ;  /* 0x00000400002c7882 */ /* 0x000fe20000000000 */
[----:B------:R-:W2:Y:S01]  /*52d0*/  LDC.64 R82, c[0x0][0x8b0] ;  /* 0x00022c00ff527b82 */ /* 0x000ea20000000a00 */
[----:B------:R-:W-:Y:S01]  /*52e0*/  LOP3.LUT R5, R7, 0x180, RZ, 0xc0, !PT ;  /* 0x0000018007057812 */ /* 0x000fe200078ec0ff */
[----:B------:R-:W-:Y:S01]  /*52f0*/  IMAD.U32 R37, R95, 0x10000, RZ ;  /* 0x000100005f257824 */ /* 0x000fe200078e00ff */
[----:B------:R-:W-:Y:S01]  /*5300*/  LOP3.LUT R4, R4, 0xc00, RZ, 0xc0, !PT ;  /* 0x00000c0004047812 */ /* 0x000fe200078ec0ff */
[----:B------:R-:W-:Y:S01]  /*5310*/  IMAD.MOV.U32 R94, RZ, RZ, RZ ;  /* 0x000000ffff5e7224 */ /* 0x000fe200078e00ff */
[----:B------:R-:W-:Y:S01]  /*5320*/  LOP3.LUT R6, R5, 0x20, R6, 0xf8, !PT ;  /* 0x0000002005067812 */ /* 0x000fe200078ef806 */
[----:B------:R-:W-:Y:S01]  /*5330*/  IMAD.SHL.U32 R5, R95, 0x8, RZ ;  /* 0x000000085f057824 */ /* 0x000fe200078e00ff */
[----:B------:R-:W-:Y:S01]  /*5340*/  LOP3.LUT R4, R4, 0x40, R7, 0xf8, !PT ;  /* 0x0000004004047812 */ /* 0x000fe200078ef807 */
[----:B------:R-:W3:Y:S01]  /*5350*/  LDC.64 R80, c[0x0][0x8a8] ;  /* 0x00022a00ff507b82 */ /* 0x000ee20000000a00 */
[----:B------:R-:W-:Y:S01]  /*5360*/  LOP3.LUT R37, R37, 0x600000, RZ, 0xc0, !PT ;  /* 0x0060000025257812 */ /* 0x000fe200078ec0ff */
[----:B------:R-:W-:Y:S01]  /*5370*/  IMAD.MOV.U32 R89, RZ, RZ, RZ ;  /* 0x000000ffff597224 */ /* 0x000fe200078e00ff */
[----:B------:R-:W-:-:S02]  /*5380*/  LOP3.LUT R95, R95, 0x2, RZ, 0xc0, !PT ;  /* 0x000000025f5f7812 */ /* 0x000fc400078ec0ff */
[----:B------:R-:W-:Y:S02]  /*5390*/  CS2R R92, SRZ ;  /* 0x00000000005c7805 */ /* 0x000fe4000001ff00 */
[----:B------:R-:W-:Y:S01]  /*53a0*/  LOP3.LUT R5, R6, 0x30, R5, 0x78, !PT ;  /* 0x0000003006057812 */ /* 0x000fe200078e7805 */
[----:B------:R-:W4:Y:S01]  /*53b0*/  LDCU UR57, c[0x0][0x370] ;  /* 0x00006e00ff3977ac */ /* 0x000f220008000800 */
[----:B------:R-:W-:Y:S01]  /*53c0*/  LOP3.LUT R4, R4, 0x200, R7, 0xf8, !PT ;  /* 0x0000020004047812 */ /* 0x000fe200078ef807 */
[----:B------:R-:W-:Y:S01]  /*53d0*/  IMAD.MOV R90, RZ, RZ, -R95 ;  /* 0x000000ffff5a7224 */ /* 0x000fe200078e0a5f */
[----:B------:R-:W-:Y:S01]  /*53e0*/  MOV R91, RZ ;  /* 0x000000ff005b7202 */ /* 0x000fe20000000f00 */
[----:B-1----:R-:W-:Y:S01]  /*53f0*/  ULEA UR44, UR4, UR44, 0x18 ;  /* 0x0000002c042c7291 */ /* 0x002fe2000f8ec0ff */
[----:B------:R-:W-:Y:S01]  /*5400*/  LOP3.LUT R84, R4, R5, RZ, 0xfc, !PT ;  /* 0x0000000504547212 */ /* 0x000fe200078efcff */
[----:B------:R-:W1:Y:S02]  /*5410*/  LDCU.64 UR62, c[0x0][0x348] ;  /* 0x00006900ff3e77ac */ /* 0x000e640008000a00 */
[----:B------:R-:W-:-:S02]  /*5420*/  UIADD3 UR4, UPT, UPT, UR44, 0x4200, URZ ;  /* 0x000042002c047890 */ /* 0x000fc4000fffe0ff */
[----:B------:R-:W-:-:S03]  /*5430*/  UIADD3 UR5, UPT, UPT, UR44, 0x200, URZ ;  /* 0x000002002c057890 */ /* 0x000fc6000fffe0ff */
[----:B------:R-:W4:Y:S01]  /*5440*/  LDS R0, [UR44+0x150] ;  /* 0x0001502cff007984 */ /* 0x000f220008000800 */
[----:B------:R-:W1:Y:S01]  /*5450*/  LDCU UR43, c[0x0][0xb0c] ;  /* 0x00016180ff2b77ac */ /* 0x000e620008000800 */
[----:B------:R-:W-:Y:S02]  /*5460*/  IMAD.U32 R96, RZ, RZ, UR4 ;  /* 0x00000004ff607e24 */ /* 0x000fe4000f8e00ff */
[----:B------:R-:W-:Y:S01]  /*5470*/  IMAD.U32 R98, RZ, RZ, UR5 ;  /* 0x00000005ff627e24 */ /* 0x000fe2000f8e00ff */
[----:B------:R-:W1:Y:S01]  /*5480*/  LDCU UR39, c[0x0][0xb30] ;  /* 0x00016600ff2777ac */ /* 0x000e620008000800 */
[----:B------:R-:W1:Y:S01]  /*5490*/  LDCU.64 UR46, c[0x0][0x888] ;  /* 0x00011100ff2e77ac */ /* 0x000e620008000a00 */
[----:B------:R-:W1:Y:S01]  /*54a0*/  LDCU.64 UR40, c[0x0][0xb28] ;  /* 0x00016500ff2877ac */ /* 0x000e620008000a00 */
[----:B------:R-:W1:Y:S01]  /*54b0*/  LDCU.64 UR60, c[0x0][0x890] ;  /* 0x00011200ff3c77ac */ /* 0x000e620008000a00 */
[----:B------:R-:W1:Y:S01]  /*54c0*/  LDCU.128 UR52, c[0x0][0xb10] ;  /* 0x00016200ff3477ac */ /* 0x000e620008000c00 */
[----:B------:R-:W1:Y:S02]  /*54d0*/  LDCU UR56, c[0x0][0x374] ;  /* 0x00006e80ff3877ac */ /* 0x000e640008000800 */
[----:B-1234-:R-:W-:-:S07]  /*54e0*/  IMAD.IADD R37, R0, 0x1, R37 ;  /* 0x0000000100257824 */ /* 0x01efce00078e0225 */
.L_x_132:
[C---:B------:R-:W-:Y:S02]  /*54f0*/  LEA R3, R89.reuse, UR44, 0x3 ;  /* 0x0000002c59037c11 */ /* 0x040fe4000f8e18ff */
[----:B------:R-:W-:Y:S02]  /*5500*/  SHF.L.U32 R0, R92, 0x1f, RZ ;  /* 0x0000001f5c007819 */ /* 0x000fe400000006ff */
[----:B------:R-:W-:Y:S02]  /*5510*/  LEA R5, R89, UR44, 0x4 ;  /* 0x0000002c59057c11 */ /* 0x000fe4000f8e20ff */
[----:B-1----:R-:W1:Y:S02]  /*5520*/  SYNCS.PHASECHK.TRANS64.TRYWAIT P0, [R3+URZ+0xa0], R0 ;  /* 0x0000a000030075a7 */ /* 0x002e6400080011ff */
[----:B-1----:R-:W-:Y:S05]  /*5530*/  @!P0 BRA `(.L_x_91) ;  /* 0x0000004c00988947 */ /* 0x002fea0003800000 */
.L_x_178:
[----:B------:R-:W2:Y:S01]  /*5540*/  LDS.128 R4, [R5+0x130] ;  /* 0x0001300005047984 */ /* 0x000ea20000000c00 */
[----:B------:R-:W-:Y:S01]  /*5550*/  UISETP.GE.AND UP0, UPT, UR42, 0x1, UPT ;  /* 0x000000012a00788c */ /* 0x000fe2000bf06270 */
[----:B------:R-:W-:Y:S01]  /*5560*/  @!PT LDS RZ, [RZ] ;  /* 0x00000000fffff984 */ /* 0x000fe20000000800 */
[----:B------:R-:W-:Y:S01]  /*5570*/  @!PT LDS RZ, [RZ] ;  /* 0x00000000fffff984 */ /* 0x000fe20000000800 */
[----:B------:R-:W-:Y:S01]  /*5580*/  @!PT LDS RZ, [RZ] ;  /* 0x00000000fffff984 */ /* 0x000fe20000000800 */
[----:B------:R-:W-:Y:S01]  /*5590*/  @!PT LDS RZ, [RZ] ;  /* 0x00000000fffff984 */ /* 0x000fe20000000800 */
[----:B------:R3:W-:Y:S06]  /*55a0*/  MEMBAR.ALL.CTA ;  /* 0x0000000000007992 */ /* 0x0007ec0000008000 */
[----:B---3--:R-:W3:Y:S01]  /*55b0*/  FENCE.VIEW.ASYNC.S ;  /* 0x00000000000073c6 */ /* 0x008ee20000000000 */
[----:B--2---:R-:W-:Y:S11]  /*55c0*/  LOP3.LUT P0, RZ, R6, 0x1, RZ, 0xc0, !PT ;  /* 0x0000000106ff7812 */ /* 0x004ff6000780c0ff */
[----:B------:R-:W-:Y:S02]  /*55d0*/  @!UPT UIADD3 URZ, UPT, UPT, URZ, URZ, URZ ;  /* 0x000000fffffff290 */ /* 0x000fe4000fffe0ff */
[----:B---3--:R-:W-:Y:S01]  /*55e0*/  VOTEU.ANY UP1, P0 ;  /* 0x0000000000ff7886 */ /* 0x008fe20000020100 */
[----:B------:R-:W-:Y:S01]  /*55f0*/  PLOP3.LUT P0, PT, PT, PT, UP1, 0x80, 0x8 ;  /* 0x000000000008781c */ /* 0x000fe20003f0f018 */
[----:B------:R-:W-:Y:S11]  /*5600*/  UP2UR UR45, UPR, URZ, 0x2 ;  /* 0x00000002ff2d7883 */ /* 0x000ff60008000000 */
[----:B------:R-:W-:Y:S01]  /*5610*/  @!UPT UIADD3 URZ, UPT, UPT, URZ, URZ, URZ ;  /* 0x000000fffffff290 */ /* 0x000fe2000fffe0ff */
[----:B-1----:R-:W-:Y:S02]  /*5620*/  @P0 SHF.R.U32.HI R0, RZ, 0x10, R5 ;  /* 0x00000010ff000819 */ /* 0x002fe40000011605 */
        /* <DEDUP_REMOVED lines=12> */
[----:B------:R-:W2:Y:S01]  /*56f0*/  LDCU UR12, c[0x0][0xb20] ;  /* 0x00016400ff0c77ac */ /* 0x000ea20008000800 */
[----:B------:R-:W-:Y:S02]  /*5700*/  UIMAD.WIDE.U32 UR4, UR56, UR55, URZ ;  /* 0x00000037380472a5 */ /* 0x000fe4000f8e00ff */
[----:B------:R-:W-:Y:S02]  /*5710*/  UIMAD.WIDE.U32 UR6, UR57, UR52, URZ ;  /* 0x00000034390672a5 */ /* 0x000fe4000f8e00ff */
[----:B------:R-:W-:Y:S02]  /*5720*/  UISETP.NE.AND UP0, UPT, UR54, 0x1, UPT ;  /* 0x000000013600788c */ /* 0x000fe4000bf05270 */
[----:B------:R-:W-:Y:S02]  /*5730*/  UIMAD.WIDE.U32 UR8, UR37, UR55, URZ ;  /* 0x00000037250872a5 */ /* 0x000fe4000f8e00ff */
[----:B------:R-:W-:Y:S02]  /*5740*/  UIMAD.WIDE.U32 UR10, UR38, UR52, URZ ;  /* 0x00000034260a72a5 */ /* 0x000fe4000f8e00ff */
[----:B------:R-:W-:Y:S02]  /*5750*/  UISETP.NE.AND UP1, UPT, UR43, 0x1, UPT ;  /* 0x000000012b00788c */ /* 0x000fe4000bf25270 */
[----:B------:R-:W-:Y:S01]  /*5760*/  UISETP.NE.AND UP2, UPT, UR42, 0x1, UPT ;  /* 0x000000012a00788c */ /* 0x000fe2000bf45270 */
[----:B------:R-:W-:Y:S02]  /*5770*/  UMOV UR4, UR5 ;  /* 0x0000000500047c82 */ /* 0x000fe40008000000 */
[----:B--2---:R-:W-:Y:S03]  /*5780*/  USHF.R.U32.HI UR5, URZ, UR12, UR4 ;  /* 0x0000000cff057299 */ /* 0x004fe60008011604 */
[----:B------:R-:W-:Y:S02]  /*5790*/  UMOV UR4, UR7 ;  /* 0x0000000700047c82 */ /* 0x000fe40008000000 */
[----:B------:R-:W-:Y:S02]  /*57a0*/  USHF.R.U32.HI UR7, URZ, UR53, UR4 ;  /* 0x00000035ff077299 */ /* 0x000fe40008011604 */
[----:B------:R-:W-:Y:S02]  /*57b0*/  USEL UR4, UR56, UR5, !UP0 ;  /* 0x0000000538047287 */ /* 0x000fe4000c000000 */
[----:B------:R-:W-:Y:S01]  /*57c0*/  USEL UR7, UR57, UR7, !UP1 ;  /* 0x0000000739077287 */ /* 0x000fe2000c800000 */
[----:B------:R-:W-:Y:S01]  /*57d0*/  UMOV UR5, UR9 ;  /* 0x0000000900057c82 */ /* 0x000fe20008000000 */
[----:B------:R-:W-:Y:S02]  /*57e0*/  UIMAD.WIDE.U32 UR8, UR4, UR40, URZ ;  /* 0x00000028040872a5 */ /* 0x000fe4000f8e00ff */
[----:B------:R-:W-:Y:S03]  /*57f0*/  USHF.R.U32.HI UR6, URZ, UR12, UR5 ;  /* 0x0000000cff067299 */ /* 0x000fe60008011605 */
[----:B------:R-:W-:Y:S01]  /*5800*/  UMOV UR5, UR11 ;  /* 0x0000000b00057c82 */ /* 0x000fe20008000000 */
[----:B------:R-:W-:Y:S02]  /*5810*/  UIMAD.WIDE.U32 UR10, UR7, UR40, URZ ;  /* 0x00000028070a72a5 */ /* 0x000fe4000f8e00ff */
[----:B------:R-:W-:Y:S02]  /*5820*/  USHF.R.U32.HI UR12, URZ, UR53, UR5 ;  /* 0x00000035ff0c7299 */ /* 0x000fe40008011605 */
[----:B------:R-:W-:Y:S01]  /*5830*/  USEL UR6, UR37, UR6, !UP0 ;  /* 0x0000000625067287 */ /* 0x000fe2000c000000 */
[----:B------:R-:W-:Y:S02]  /*5840*/  UMOV UR5, UR9 ;  /* 0x0000000900057c82 */ /* 0x000fe40008000000 */
[----:B------:R-:W-:Y:S01]  /*5850*/  UMOV UR10, UR11 ;  /* 0x0000000b000a7c82 */ /* 0x000fe20008000000 */
[----:B------:R-:W-:Y:S02]  /*5860*/  @UP2 USHF.R.U32.HI UR4, URZ, UR41, UR5 ;  /* 0x00000029ff042299 */ /* 0x000fe40008011605 */
[----:B------:R-:W-:Y:S02]  /*5870*/  @UP2 USHF.R.U32.HI UR7, URZ, UR41, UR10 ;  /* 0x00000029ff072299 */ /* 0x000fe4000801160a */
[----:B------:R-:W-:Y:S02]  /*5880*/  UIMAD UR4, UR42, UR4, URZ ;  /* 0x000000042a0472a4 */ /* 0x000fe4000f8e02ff */
[----:B------:R-:W-:Y:S02]  /*5890*/  UIMAD.WIDE.U32 UR10, UR6, UR40, URZ ;  /* 0x00000028060a72a5 */ /* 0x000fe4000f8e00ff */
[----:B------:R-:W-:Y:S02]  /*58a0*/  USEL UR5, UR38, UR12, !UP1 ;  /* 0x0000000c26057287 */ /* 0x000fe4000c800000 */
[----:B------:R-:W-:Y:S02]  /*58b0*/  UIMAD UR8, UR42, UR7, URZ ;  /* 0x000000072a0872a4 */ /* 0x000fe4000f8e02ff */
[----:B------:R-:W-:Y:S03]  /*58c0*/  UISETP.GE.AND UP0, UPT, UR6, UR4, UPT ;  /* 0x000000040600728c */ /* 0x000fe6000bf06270 */
[----:B------:R-:W-:Y:S01]  /*58d0*/  UMOV UR4, UR11 ;  /* 0x0000000b00047c82 */ /* 0x000fe20008000000 */
[----:B------:R-:W-:Y:S02]  /*58e0*/  UISETP.GE.OR UP0, UPT, UR5, UR8, UP0 ;  /* 0x000000080500728c */ /* 0x000fe40008706670 */
[----:B------:R-:W-:Y:S02]  /*58f0*/  USHF.R.U32.HI UR4, URZ, UR41, UR4 ;  /* 0x00000029ff047299 */ /* 0x000fe40008011604 */
[----:B------:R-:W-:Y:S02]  /*5900*/  UIMAD.WIDE.U32 UR8, UR5, UR40, URZ ;  /* 0x00000028050872a5 */ /* 0x000fe4000f8e00ff */
[----:B------:R-:W-:Y:S02]  /*5910*/  USEL UR11, UR6, UR4, !UP2 ;  /* 0x00000004060b7287 */ /* 0x000fe4000d000000 */
[----:B------:R-:W-:Y:S02]  /*5920*/  UIADD3 UR8, UPT, UPT, -UR5, URZ, URZ ;  /* 0x000000ff05087290 */ /* 0x000fe4000fffe1ff */
[----:B------:R-:W-:Y:S01]  /*5930*/  UIADD3 UR10, UPT, UPT, -UR11, URZ, URZ ;  /* 0x000000ff0b0a7290 */ /* 0x000fe2000fffe1ff */
[----:B------:R-:W-:Y:S01]  /*5940*/  @!UP0 UMOV UR4, UR9 ;  /* 0x0000000900048c82 */ /* 0x000fe20008000000 */
[----:B------:R-:W-:Y:S02]  /*5950*/  UIADD3 UR9, UPT, UPT, -UR6, URZ, URZ ;  /* 0x000000ff06097290 */ /* 0x000fe4000fffe1ff */
[----:B------:R-:W-:Y:S02]  /*5960*/  @!UP0 USHF.R.U32.HI UR4, URZ, UR41, UR4 ;  /* 0x00000029ff048299 */ /* 0x000fe40008011604 */
[----:B------:R-:W-:Y:S02]  /*5970*/  UIMAD UR10, UR42, UR10, UR6 ;  /* 0x0000000a2a0a72a4 */ /* 0x000fe4000f8e0206 */
[----:B------:R-:W-:Y:S04]  /*5980*/  @!UP0 USEL UR4, UR5, UR4, !UP2 ;  /* 0x0000000405048287 */ /* 0x000fe8000d000000 */
[----:B------:R-:W-:Y:S02]  /*5990*/  @!UP0 UIMAD UR10, UR7, UR10, UR4 ;  /* 0x0000000a070a82a4 */ /* 0x000fe4000f8e0204 */
[----:B------:R-:W-:Y:S02]  /*59a0*/  @!UP0 UIADD3 UR11, UPT, UPT, UR11, -UR4, URZ ;  /* 0x800000040b0b8290 */ /* 0x000fe4000fffe0ff */
[----:B------:R-:W-:Y:S02]  /*59b0*/  UIMAD UR7, UR43, UR8, UR38 ;  /* 0x000000082b0772a4 */ /* 0x000fe4000f8e0226 */
[----:B------:R-:W-:Y:S02]  /*59c0*/  @!UP0 UIMAD UR6, UR11, UR42, UR5 ;  /* 0x0000002a0b0682a4 */ /* 0x000fe4000f8e0205 */
[----:B------:R-:W-:Y:S01]  /*59d0*/  UIMAD UR4, UR54, UR9, UR37 ;  /* 0x00000009360472a4 */ /* 0x000fe2000f8e0225 */
[----:B------:R-:W-:Y:S02]  /*59e0*/  @!UP0 UMOV UR5, UR10 ;  /* 0x0000000a00058c82 */ /* 0x000fe40008000000 */
[----:B------:R-:W-:Y:S02]  /*59f0*/  UIMAD UR38, UR5, UR43, UR7 ;  /* 0x0000002b052672a4 */ /* 0x000fe4000f8e0207 */
[----:B------:R-:W-:Y:S11]  /*5a00*/  UIMAD UR37, UR6, UR54, UR4 ;  /* 0x00000036062572a4 */ /* 0x000ff6000f8e0204 */
[----:B------:R-:W-:Y:S01]  /*5a10*/  @!UPT UIADD3 URZ, UPT, UPT, URZ, URZ, URZ ;  /* 0x000000fffffff290 */ /* 0x000fe2000fffe0ff */
.L_x_92:
[----:B------:R-:W-:Y:S01]  /*5a20*/  UISETP.NE.AND UP0, UPT, UR39, 0x1, UPT ;  /* 0x000000012700788c */ /* 0x000fe2000bf05270 */
[----:B------:R-:W-:Y:S01]  /*5a30*/  IADD3 R89, PT, PT, R89, 0x1, RZ ;  /* 0x0000000159597810 */ /* 0x000fe20007ffe0ff */
[----:B------:R-:W-:Y:S02]  /*5a40*/  UIADD3 UR11, UPT, UPT, UR44, 0x200, URZ ;  /* 0x000002002c0b7890 */ /* 0x000fe4000fffe0ff */
[----:B------:R-:W-:Y:S02]  /*5a50*/  USHF.L.U32 UR50, UR30, 0x6, URZ ;  /* 0x000000061e327899 */ /* 0x000fe400080006ff */
[----:B------:R-:W-:Y:S05]  /*5a60*/  USHF.L.U32 UR49, UR31, 0x8, URZ ;  /* 0x000000081f317899 */ /* 0x000fea00080006ff */
[----:B------:R-:W2:Y:S01]  /*5a70*/  @!UP0 LDCU.128 UR12, c[0x0][0xb10] ;  /* 0x00016200ff0c87ac */ /* 0x000ea20008000c00 */
[----:B------:R-:W3:Y:S01]  /*5a80*/  @!UP0 LDCU UR5, c[0x0][0xb0c] ;  /* 0x00016180ff0587ac */ /* 0x000ee20008000800 */
[----:B------:R-:W4:Y:S01]  /*5a90*/  @!UP0 LDCU UR10, c[0x0][0xb20] ;  /* 0x00016400ff0a87ac */ /* 0x000f220008000800 */
[----:B--2---:R-:W-:Y:S02]  /*5aa0*/  UIMAD.WIDE.U32 UR8, UR38, UR12, URZ ;  /* 0x0000000c260872a5 */ /* 0x004fe4000f8e00ff */
[----:B------:R-:W-:Y:S02]  /*5ab0*/  UIMAD.WIDE.U32 UR6, UR37, UR15, URZ ;  /* 0x0000000f250672a5 */ /* 0x000fe4000f8e00ff */
[----:B------:R-:W-:Y:S03]  /*5ac0*/  @!UP0 UISETP.NE.AND UP1, UPT, UR14, 0x1, UPT ;  /* 0x000000010e00888c */ /* 0x000fe6000bf25270 */
[----:B------:R-:W-:Y:S01]  /*5ad0*/  @!UP0 UMOV UR4, UR9 ;  /* 0x0000000900048c82 */ /* 0x000fe20008000000 */
[----:B---3--:R-:W-:Y:S02]  /*5ae0*/  @!UP0 UISETP.NE.AND UP2, UPT, UR5, 0x1, UPT ;  /* 0x000000010500888c */ /* 0x008fe4000bf45270 */
[----:B------:R-:W-:Y:S01]  /*5af0*/  @!UP0 USHF.R.U32.HI UR4, URZ, UR13, UR4 ;  /* 0x0000000dff048299 */ /* 0x000fe20008011604 */
[----:B------:R-:W-:Y:S02]  /*5b00*/  @!UP0 UMOV UR6, UR7 ;  /* 0x0000000700068c82 */ /* 0x000fe40008000000 */
[----:B----4-:R-:W-:Y:S02]  /*5b10*/  @!UP0 USHF.R.U32.HI UR6, URZ, UR10, UR6 ;  /* 0x0000000aff068299 */ /* 0x010fe40008011606 */
[----:B------:R-:W-:Y:S02]  /*5b20*/  @!UP0 USEL UR7, UR38, UR4, !UP2 ;  /* 0x0000000426078287 */ /* 0x000fe4000d000000 */
[----:B------:R-:W-:Y:S04]  /*5b30*/  @!UP0 USEL UR6, UR37, UR6, !UP1 ;  /* 0x0000000625068287 */ /* 0x000fe8000c800000 */
[----:B------:R-:W-:Y:S02]  /*5b40*/  @!UP0 UIADD3 UR4, UPT, UPT, -UR7, UR6, URZ ;  /* 0x0000000607048290 */ /* 0x000fe4000fffe1ff */
[----:B------:R-:W-:Y:S02]  /*5b50*/  @!UP0 UIADD3 UR6, UPT, UPT, UR7, -UR6, URZ ;  /* 0x8000000607068290 */ /* 0x000fe4000fffe0ff */
[----:B------:R-:W-:Y:S02]  /*5b60*/  @!UP0 UIMAD UR38, UR4, UR5, UR38 ;  /* 0x00000005042682a4 */ /* 0x000fe4000f8e0226 */
[----:B------:R-:W-:Y:S02]  /*5b70*/  @!UP0 UIMAD UR37, UR6, UR14, UR37 ;  /* 0x0000000e062582a4 */ /* 0x000fe4000f8e0225 */
[----:B------:R-:W-:Y:S09]  /*5b80*/  ULOP3.LUT UP0, URZ, UR11, 0x1b0, URZ, 0xc0, !UPT ;  /* 0x000001b00bff7892 */ /* 0x000ff2000f80c0ff */
[----:B------:R-:W-:Y:S05]  /*5b90*/  BRA.U !UP0, `(.L_x_93) ;  /* 0x0000000108407547 */ /* 0x000fea000b800000 */
[----:B------:R-:W2:Y:S01]  /*5ba0*/  LDCU.64 UR8, c[0x4][0x88] ;  /* 0x01001100ff0877ac */ /* 0x000ea20008000a00 */
[----:B------:R-:W-:Y:S01]  /*5bb0*/  MOV R3, 0x0 ;  /* 0x0000000000037802 */ /* 0x000fe20000000f00 */
[----:B------:R-:W-:Y:S02]  /*5bc0*/  HFMA2 R12, -RZ, RZ, 0, 5.9604644775390625e-08 ;  /* 0x00000001ff0c7431 */ /* 0x000fe400000001ff */
[----:B------:R-:W-:Y:S02]  /*5bd0*/  IMAD.MOV.U32 R8, RZ, RZ, 0x70 ;  /* 0x00000070ff087424 */ /* 0x000fe400078e00ff */
[----:B------:R-:W-:Y:S01]  /*5be0*/  IMAD.MOV.U32 R13, RZ, RZ, RZ ;  /* 0x000000ffff0d7224 */ /* 0x000fe200078e00ff */
[----:B------:R-:W3:Y:S01]  /*5bf0*/  LDCU.64 UR6, c[0x4][0x90] ;  /* 0x01001200ff0677ac */ /* 0x000ee20008000a00 */
[----:B------:R-:W4:Y:S01]  /*5c00*/  LDC.64 R2, c[0x4][R3] ;  /* 0x0100000003027b82 */ /* 0x000f220000000a00 */
[----:B------:R-:W1:Y:S01]  /*5c10*/  LDCU.64 UR4, c[0x4][0x8] ;  /* 0x01000100ff0477ac */ /* 0x000e620008000a00 */
[----:B--2---:R-:W-:Y:S01]  /*5c20*/  MOV R5, UR9 ;  /* 0x0000000900057c02 */ /* 0x004fe20008000f00 */
[----:B------:R-:W-:Y:S01]  /*5c30*/  IMAD.U32 R4, RZ, RZ, UR8 ;  /* 0x00000008ff047e24 */ /* 0x000fe2000f8e00ff */
[----:B---3--:R-:W-:Y:S01]  /*5c40*/  MOV R7, UR7 ;  /* 0x0000000700077c02 */ /* 0x008fe20008000f00 */
[----:B------:R-:W-:Y:S01]  /*5c50*/  IMAD.U32 R6, RZ, RZ, UR6 ;  /* 0x00000006ff067e24 */ /* 0x000fe2000f8e00ff */
[----:B-1----:R-:W-:Y:S01]  /*5c60*/  MOV R11, UR5 ;  /* 0x00000005000b7c02 */ /* 0x002fe20008000f00 */
[----:B------:R-:W-:Y:S02]  /*5c70*/  IMAD.U32 R10, RZ, RZ, UR4 ;  /* 0x00000004ff0a7e24 */ /* 0x000fe4000f8e00ff */
[----:B------:R-:W-:Y:S07]  /*5c80*/  LEPC R20, `(.L_x_93) ;  /* 0x000000001014794e */ /* 0x000fee0000000000 */
[----:B----45:R-:W-:Y:S05]  /*5c90*/  CALL.ABS.NOINC R2 ;  /* 0x0000000002007343 */ /* 0x030fea0003c00000 */
.L_x_93:
[----:B------:R-:W-:Y:S01]  /*5ca0*/  LOP3.LUT P0, RZ, R96, 0x1b0, RZ, 0xc0, !PT ;  /* 0x000001b060ff7812 */ /* 0x000fe2000780c0ff */
[----:B------:R-:W-:Y:S11]  /*5cb0*/  BSSY.RECONVERGENT B6, `(.L_x_94) ;  /* 0x0000013000067945 */ /* 0x000ff60003800200 */
[----:B------:R-:W-:Y:S01]  /*5cc0*/  @!UPT UIADD3 URZ, UPT, UPT, URZ, URZ, URZ ;  /* 0x000000fffffff290 */ /* 0x000fe2000fffe0ff */
[----:B------:R-:W-:Y:S05]  /*5cd0*/  @!P0 BRA `(.L_x_95) ;  /* 0x0000000000408947 */ /* 0x000fea0003800000 */
        /* <DEDUP_REMOVED lines=16> */
.L_x_95:
[----:B------:R-:W-:Y:S05]  /*5de0*/  BSYNC.RECONVERGENT B6 ;  /* 0x0000000000067941 */ /* 0x000fea0003800200 */
.L_x_94:
[----:B------:R-:W-:Y:S01]  /*5df0*/  R2UR UR4, R88 ;  /* 0x00000000580472ca */ /* 0x000fe200000e0000 */
[----:B------:R-:W-:Y:S01]  /*5e00*/  UISETP.NE.U32.AND UP0, UPT, UR60, URZ, UPT ;  /* 0x000000ff3c00728c */ /* 0x000fe2000bf05070 */
[----:B------:R-:W-:Y:S02]  /*5e10*/  ISETP.NE.U32.AND P4, PT, R82, RZ, PT ;  /* 0x000000ff5200720c */ /* 0x000fe40003f85070 */
[----:B------:R-:W-:Y:S01]  /*5e20*/  ISETP.NE.U32.AND P2, PT, RZ, UR46, PT ;  /* 0x0000002eff007c0c */ /* 0x000fe2000bf45070 */
[----:B------:R-:W-:Y:S01]  /*5e30*/  UISETP.NE.AND.EX UP1, UPT, UR61, URZ, UPT, UP0 ;  /* 0x000000ff3d00728c */ /* 0x000fe2000bf25300 */
[----:B------:R-:W-:Y:S01]  /*5e40*/  ISETP.NE.AND.EX P4, PT, R83, RZ, PT, P4 ;  /* 0x000000ff5300720c */ /* 0x000fe20003f85340 */
[----:B------:R-:W-:Y:S01]  /*5e50*/  UPLOP3.LUT UP0, UPT, UPT, UPT, UPT, 0x40, 0x4 ;  /* 0x000000000004789c */ /* 0x000fe20003f0e870 */
[----:B------:R-:W-:Y:S05]  /*5e60*/  ISETP.NE.AND.EX P2, PT, RZ, UR47, PT, P2 ;  /* 0x0000002fff007c0c */ /* 0x000fea000bf45320 */
[----:B------:R-:W-:Y:S06]  /*5e70*/  UISETP.NE.AND UP2, UPT, UR4, URZ, UPT ;  /* 0x000000ff0400728c */ /* 0x000fec000bf45270 */
[----:B------:R-:W-:Y:S05]  /*5e80*/  PLOP3.LUT P1, PT, PT, PT, UP2, 0x80, 0x8 ;  /* 0x000000000008781c */ /* 0x000fea0003f2f028 */
[----:B------:R-:W-:Y:S06]  /*5e90*/  @UP2 UPLOP3.LUT UP0, UPT, UPT, UPT, UP1, 0x80, 0x8 ;  /* 0x000000000008289c */ /* 0x000fec0003f0f010 */
[----:B------:R-:W-:Y:S01]  /*5ea0*/  PLOP3.LUT P0, PT, PT, PT, UP0, 0x80, 0x8 ;  /* 0x000000000008781c */ /* 0x000fe20003f0f008 */
[----:B------:R-:W-:Y:S01]  /*5eb0*/  @!UPT UIADD3 URZ, UPT, UPT, URZ, URZ, URZ ;  /* 0x000000fffffff290 */ /* 0x000fe2000fffe0ff */
[----:B------:R-:W-:Y:S11]  /*5ec0*/  BRA.U !UP1, `(.L_x_96) ;  /* 0x00000001093c7547 */ /* 0x000ff6000b800000 */
[----:B------:R-:W-:Y:S01]  /*5ed0*/  UISETP.NE.U32.AND UP0, UPT, UR46, URZ, UPT ;  /* 0x000000ff2e00728c */ /* 0x000fe2000bf05070 */
[----:B-1----:R-:W-:Y:S01]  /*5ee0*/  HFMA2 R0, -RZ, RZ, 0, 5.9604644775390625e-08 ;  /* 0x00000001ff007431 */ /* 0x002fe200000001ff */
[----:B------:R-:W1:Y:S01]  /*5ef0*/  LDCU.64 UR8, c[0x0][0x358] ;  /* 0x00006b00ff0877ac */ /* 0x000e620008000a00 */
[----:B------:R-:W-:Y:S01]  /*5f00*/  IMAD.MOV.U32 R85, RZ, RZ, 0x1 ;  /* 0x00000001ff557424 */ /* 0x000fe200078e00ff */
[----:B------:R-:W-:Y:S06]  /*5f10*/  UISETP.NE.AND.EX UP0, UPT, UR47, URZ, UPT, UP0 ;  /* 0x000000ff2f00728c */ /* 0x000fec000bf05300 */
        /* <DEDUP_REMOVED lines=9> */
[----:B--23--:R-:W-:Y:S02]  /*5fb0*/  @!P3 IMAD.U32 R41, RZ, RZ, UR4 ;  /* 0x00000004ff29be24 */ /* 0x00cfe4000f8e00ff */
.L_x_96:
[----:B------:R-:W-:Y:S05]  /*5fc0*/  @!P4 BRA `(.L_x_97) ;  /* 0x000000000024c947 */ /* 0x000fea0003800000 */
[----:B------:R-:W-:Y:S01]  /*5fd0*/  ISETP.NE.U32.AND P3, PT, R80, RZ, PT ;  /* 0x000000ff5000720c */ /* 0x000fe20003f65070 */
[----:B------:R-:W2:Y:S03]  /*5fe0*/  LDCU.64 UR4, c[0x0][0x358] ;  /* 0x00006b00ff0477ac */ /* 0x000ea60008000a00 */
[----:B------:R-:W-:Y:S11]  /*5ff0*/  ISETP.NE.AND.EX P3, PT, R81, RZ, PT, P3 ;  /* 0x000000ff5100720c */ /* 0x000ff60003f65330 */
[----:B------:R-:W-:Y:S02]  /*6000*/  @!UPT UIADD3 URZ, UPT, UPT, URZ, URZ, URZ ;  /* 0x000000fffffff290 */ /* 0x000fe4000fffe0ff */
[----:B------:R-:W3:Y:S01]  /*6010*/  @P3 LDC.64 R2, c[0x0][0x8a8] ;  /* 0x00022a00ff023b82 */ /* 0x000ee20000000a00 */
[----:B-1----:R-:W-:Y:S04]  /*6020*/  @P3 IMAD R0, R82, UR36, RZ ;  /* 0x0000002452003c24 */ /* 0x002fe8000f8e02ff */
[----:B---3--:R-:W-:Y:S05]  /*6030*/  @P3 IMAD.WIDE R2, R0, 0x4, R2 ;  /* 0x0000000400023825 */ /* 0x008fea00078e0202 */
[----:B--2--5:R2:W5:Y:S02]  /*6040*/  @P3 LDG.E R38, desc[UR4][R2.64] ;  /* 0x0000000402263981 */ /* 0x024564000c1e1900 */
[----:B--2---:R-:W3:Y:S02]  /*6050*/  @!P3 LDC R38, c[0x0][0x8a0] ;  /* 0x00022800ff26bb82 */ /* 0x004ee40000000800 */
.L_x_97:
[----:B-----5:R-:W-:Y:S01]  /*6060*/  FSETP.NEU.AND P4, PT, R41, RZ, PT ;  /* 0x000000ff2900720b */ /* 0x020fe20003f8d000 */
[----:B------:R-:W-:Y:S01]  /*6070*/  BSSY B1, `(.L_x_98) ;  /* 0x0000042000017945 */ /* 0x000fe20003800000 */
[----:B------:R-:W-:Y:S01]  /*6080*/  SEL R6, RZ, 0xffffffff, P2 ;  /* 0xffffffffff067807 */ /* 0x000fe20001000000 */
[----:B------:R-:W-:Y:S01]  /*6090*/  IMAD.MOV.U32 R100, RZ, RZ, 0x1 ;  /* 0x00000001ff647424 */ /* 0x000fe200078e00ff */
[----:B------:R-:W-:Y:S02]  /*60a0*/  LOP3.LUT P3, RZ, R85, 0xff, RZ, 0xc0, !PT ;  /* 0x000000ff55ff7812 */ /* 0x000fe4000786c0ff */
[----:B------:R-:W-:Y:S02]  /*60b0*/  CS2R R78, SRZ ;  /* 0x00000000004e7805 */ /* 0x000fe4000001ff00 */
[----:B------:R-:W-:Y:S02]  /*60c0*/  @P1 SEL R3, RZ, 0xffffffff, P4 ;  /* 0xffffffffff031807 */ /* 0x000fe40002000000 */
[----:B------:R-:W-:Y:S02]  /*60d0*/  CS2R R76, SRZ ;  /* 0x00000000004c7805 */ /* 0x000fe4000001ff00 */
[----:B------:R-:W-:Y:S02]  /*60e0*/  LEA R2, R93, UR44, 0x3 ;  /* 0x0000002c5d027c11 */ /* 0x000fe4000f8e18ff */
[----:B------:R-:W-:Y:S02]  /*60f0*/  CS2R R74, SRZ ;  /* 0x00000000004a7805 */ /* 0x000fe4000001ff00 */
[----:B------:R-:W-:Y:S02]  /*6100*/  @P0 SEL R3, R6, R3, !P3 ;  /* 0x0000000306030207 */ /* 0x000fe40005800000 */
[----:B------:R-:W-:Y:S02]  /*6110*/  CS2R R72, SRZ ;  /* 0x0000000000487805 */ /* 0x000fe4000001ff00 */
[----:B------:R-:W-:Y:S02]  /*6120*/  LEA R71, R36, UR44, 0x3 ;  /* 0x0000002c24477c11 */ /* 0x000fe4000f8e18ff */
[----:B------:R-:W-:Y:S02]  /*6130*/  @P1 LOP3.LUT R3, R3, 0x1, RZ, 0xc0, !PT ;  /* 0x0000000103031812 */ /* 0x000fe400078ec0ff */
[----:B------:R-:W-:Y:S02]  /*6140*/  SHF.L.U32 R4, R94, 0x1f, RZ ;  /* 0x0000001f5e047819 */ /* 0x000fe400000006ff */
[----:B------:R-:W-:Y:S02]  /*6150*/  ISETP.NE.U32.OR P6, PT, R3, 0x1, !P1 ;  /* 0x000000010300780c */ /* 0x000fe40004fc5470 */
[----:B------:R-:W-:Y:S02]  /*6160*/  PLOP3.LUT P2, PT, PT, PT, UP1, 0x80, 0x8 ;  /* 0x000000000008781c */ /* 0x000fe40003f4f018 */
[----:B------:R-:W-:Y:S02]  /*6170*/  LEA.HI R39, R36, R36, RZ, 0x1 ;  /* 0x0000002424277211 */ /* 0x000fe400078f08ff */
[----:B------:R-:W-:Y:S02]  /*6180*/  SEL R3, RZ, 0xffffffff, P4 ;  /* 0xffffffffff037807 */ /* 0x000fe40002000000 */
[----:B------:R-:W-:Y:S01]  /*6190*/  P2R R102, PR, RZ, 0x40 ;  /* 0x00000040ff667803 */ /* 0x000fe20000000000 */
[C---:B-1----:R-:W-:Y:S01]  /*61a0*/  IMAD.SHL.U32 R0, R39.reuse, 0x80, RZ ;  /* 0x0000008027007824 */ /* 0x042fe200078e00ff */
[----:B------:R-:W-:Y:S03]  /*61b0*/  LOP3.LUT R39, R39, 0xffe, RZ, 0xc0, !PT ;  /* 0x00000ffe27277812 */ /* 0x000fe600078ec0ff */
[----:B------:R-:W-:Y:S02]  /*61c0*/  @P6 SHF.L.U32 R5, R91, 0x1f, RZ ;  /* 0x0000001f5b056819 */ /* 0x000fe400000006ff */
[----:B------:R-:W-:Y:S01]  /*61d0*/  @P2 SEL R3, R6, R3, !P3 ;  /* 0x0000000306032207 */ /* 0x000fe20005800000 */
[----:B------:R-:W-:Y:S01]  /*61e0*/  IMAD.IADD R39, R36, 0x1, -R39 ;  /* 0x0000000124277824 */ /* 0x000fe200078e0a27 */
[----:B------:R-:W1:Y:S01]  /*61f0*/  @P6 SYNCS.PHASECHK.TRANS64.TRYWAIT P1, [R2+URZ+0x50], R5 ;  /* 0x00005005020065a7 */ /* 0x000e6200080211ff */
[----:B------:R-:W-:Y:S02]  /*6200*/  LOP3.LUT R0, R0, 0xffffff00, RZ, 0xc0, !PT ;  /* 0xffffff0000007812 */ /* 0x000fe400078ec0ff */
[----:B------:R-:W-:Y:S03]  /*6210*/  LOP3.LUT R3, R3, 0x1, RZ, 0xc0, !PT ;  /* 0x0000000103037812 */ /* 0x000fe600078ec0ff */
[----:B------:R-:W-:Y:S01]  /*6220*/  IMAD.IADD R0, R37, 0x1, R0 ;  /* 0x0000000125007824 */ /* 0x000fe200078e0200 */
[----:B------:R-:W-:Y:S03]  /*6230*/  ISETP.NE.U32.AND P5, PT, R3, 0x1, PT ;  /* 0x000000010300780c */ /* 0x000fe60003fa5070 */
[----:B------:R-:W-:Y:S01]  /*6240*/  IMAD R39, R39, 0x100000, R0 ;  /* 0x0010000027277824 */ /* 0x000fe200078e0200 */
[----:B------:R-:W-:Y:S01]  /*6250*/  P2R R101, PR, RZ, 0x20 ;  /* 0x00000020ff657803 */ /* 0x000fe20000000000 */
[----:B------:R2:W4:Y:S01]  /*6260*/  SYNCS.PHASECHK.TRANS64.TRYWAIT P0, [R71+URZ+0xc0], R4 ;  /* 0x0000c004470075a7 */ /* 0x00052200080011ff */
[----:B-1----:R-:W-:Y:S01]  /*6270*/  @P6 SEL R100, RZ, 0x1, !P1 ;  /* 0x00000001ff646807 */ /* 0x002fe20004800000 */
[----:B--2---:R-:W-:Y:S06]  /*6280*/  @!P6 BRA `(.L_x_99) ;  /* 0x000000000080e947 */ /* 0x004fec0003800000 */
[----:B------:R-:W-:Y:S01]  /*6290*/  @P5 IMAD R6, R93, 0x1000, R84 ;  /* 0x000010005d065824 */ /* 0x000fe200078e0254 */
[----:B------:R-:W1:Y:S01]  /*62a0*/  S2R R0, SR_CgaCtaId ;  /* 0x0000000000007919 */ /* 0x000e620000008800 */
[----:B------:R-:W-:Y:S01]  /*62b0*/  ISETP.NE.AND P1, PT, R100, RZ, PT ;  /* 0x000000ff6400720c */ /* 0x000fe20003f25270 */
[----:B------:R-:W-:Y:S01]  /*62c0*/  BSSY B0, `(.L_x_100) ;  /* 0x000000b000007945 */ /* 0x000fe20003800000 */
[----:B------:R-:W-:Y:S01]  /*62d0*/  @P5 VIADD R5, R6, UR44 ;  /* 0x0000002c06055c36 */ /* 0x000fe20008000000 */
[----:B------:R-:W-:Y:S02]  /*62e0*/  CS2R R74, SRZ ;  /* 0x00000000004a7805 */ /* 0x000fe4000001ff00 */
[----:B------:R-:W-:Y:S02]  /*62f0*/  CS2R R72, SRZ ;  /* 0x0000000000487805 */ /* 0x000fe4000001ff00 */
[----:B------:R-:W-:Y:S01]  /*6300*/  CS2R R78, SRZ ;  /* 0x00000000004e7805 */ /* 0x000fe2000001ff00 */
[----:B------:R-:W-:Y:S01]  /*6310*/  @P5 IMAD R5, R95, -0x10, R5 ;  /* 0xfffffff05f055824 */ /* 0x000fe200078e0205 */
[----:B------:R-:W-:Y:S04]  /*6320*/  CS2R R76, SRZ ;  /* 0x00000000004c7805 */ /* 0x000fe8000001ff00 */
[----:B------:R-:W-:Y:S05]  /*6330*/  @P1 BRA `(.L_x_101) ;  /* 0x00000000000c1947 */ /* 0x000fea0003800000 */
[----:B------:R-:W-:Y:S04]  /*6340*/  SHF.L.U32 R3, R91, 0x1f, RZ ;  /* 0x0000001f5b037819 */ /* 0x000fe800000006ff */
[----:B------:R-:W2:Y:S02]  /*6350*/  SYNCS.PHASECHK.TRANS64.TRYWAIT P1, [R2+URZ+0x50], R3 ;  /* 0x00005003020075a7 */ /* 0x000ea400080211ff */
[----:B--2---:R-:W-:Y:S05]  /*6360*/  @!P1 BRA `(.L_x_102) ;  /* 0x0000004000209947 */ /* 0x004fea0003800000 */
.L_x_101:
[----:B------:R-:W-:Y:S05]  /*6370*/  BSYNC B0 ;  /* 0x0000000000007941 */ /* 0x000fea0003800000 */
.L_x_100:
[----:B------:R-:W-:Y:S01]  /*6380*/  ISETP.NE.AND P1, PT, R101, RZ, PT ;  /* 0x000000ff6500720c */ /* 0x000fe20003f25270 */
[----:B--2---:R-:W-:Y:S02]  /*6390*/  VIADD R3, R2, 0x70 ;  /* 0x0000007002037836 */ /* 0x004fe40000000000 */
[----:B------:R-:W-:Y:S03]  /*63a0*/  VIADD R93, R93, 0x1 ;  /* 0x000000015d5d7836 */ /* 0x000fe60000000000 */
[----:B-1----:R-:W-:Y:S07]  /*63b0*/  PRMT R0, R0, 0x654, R3 ;  /* 0x0000065400007816 */ /* 0x002fee0000000003 */
[----:B------:R1:W2:Y:S04]  /*63c0*/  @P1 LDS.128 R72, [R6+UR44+0x200] ;  /* 0x0002002c06481984 */ /* 0x0002a80008000c00 */
[----:B------:R1:W1:Y:S01]  /*63d0*/  @P1 LDS.128 R76, [R5+0x210] ;  /* 0x00021000054c1984 */ /* 0x0002620000000c00 */
[C---:B------:R-:W-:Y:S01]  /*63e0*/  ISETP.NE.AND P1, PT, R93.reuse, 0x4, PT ;  /* 0x000000045d00780c */ /* 0x040fe20003f25270 */
[----:B------:R-:W-:Y:S01]  /*63f0*/  @!PT LDS RZ, [RZ] ;  /* 0x00000000fffff984 */ /* 0x000fe20000000800 */
[----:B------:R-:W-:Y:S01]  /*6400*/  @!PT LDS RZ, [RZ] ;  /* 0x00000000fffff984 */ /* 0x000fe20000000800 */
[----:B------:R-:W-:Y:S01]  /*6410*/  @!PT LDS RZ, [RZ] ;  /* 0x00000000fffff984 */ /* 0x000fe20000000800 */
[----:B------:R-:W-:Y:S01]  /*6420*/  @!PT LDS RZ, [RZ] ;  /* 0x00000000fffff984 */ /* 0x000fe20000000800 */
[----:B------:R5:W-:Y:S06]  /*6430*/  MEMBAR.ALL.CTA ;  /* 0x0000000000007992 */ /* 0x000bec0000008000 */
[----:B-----5:R-:W5:Y:S01]  /*6440*/  FENCE.VIEW.ASYNC.S ;  /* 0x00000000000073c6 */ /* 0x020f620000000000 */
[----:B------:R-:W-:Y:S01]  /*6450*/  SEL R93, R93, RZ, P1 ;  /* 0x000000ff5d5d7207 */ /* 0x000fe20000800000 */
[----:B-----5:R5:W-:Y:S02]  /*6460*/  SYNCS.ARRIVE.TRANS64.RED.A1T0 RZ, [R0+URZ], RZ ;  /* 0x000000ff00ff79a7 */ /* 0x020be400081004ff */
[----:B-----5:R-:W-:Y:S04]  /*6470*/  SEL R0, RZ, 0x1, P1 ;  /* 0x00000001ff007807 */ /* 0x020fe80000800000 */
[----:B--2---:R-:W-:Y:S02]  /*6480*/  LOP3.LUT R91, R91, R0, RZ, 0x3c, !PT ;  /* 0x000000005b5b7212 */ /* 0x004fe400078e3cff */
.L_x_99:
[----:B------:R-:W-:Y:S05]  /*6490*/  BSYNC B1 ;  /* 0x0000000000017941 */ /* 0x000fea0003800000 */
.L_x_98:
[----:B------:R-:W-:Y:S04]  /*64a0*/  SHF.R.U32.HI R3, RZ, 0x15, R39 ;  /* 0x00000015ff037819 */ /* 0x000fe80000011627 */
[----:B------:R-:W-:Y:S01]  /*64b0*/  LOP3.LUT P1, RZ, R3, 0x3, R86, 0x48, !PT ;  /* 0x0000000303ff7812 */ /* 0x000fe20007824856 */
[----:B------:R-:W-:Y:S01]  /*64c0*/  @!UPT UIADD3 URZ, UPT, UPT, URZ, URZ, URZ ;  /* 0x000000fffffff290 */ /* 0x000fe2000fffe0ff */
[----:B----4-:R-:W-:Y:S11]  /*64d0*/  @P0 BRA `(.L_x_103) ;  /* 0x0000000000080947 */ /* 0x010ff60003800000 */
[----:B------:R-:W2:Y:S02]  /*64e0*/  SYNCS.PHASECHK.TRANS64.TRYWAIT P0, [R71+URZ+0xc0], R4 ;  /* 0x0000c004470075a7 */ /* 0x000ea400080011ff */
[----:B--2---:R-:W-:Y:S05]  /*64f0*/  @!P0 BRA `(.L_x_104) ;  /* 0x0000003c00d08947 */ /* 0x004fea0003800000 */
.L_x_103:
[----:B------:R-:W-:Y:S05]  /*6500*/  @!P1 BRA `(.L_x_105) ;  /* 0x0000000000409947 */ /* 0x000fea0003800000 */
[----:B------:R-:W1:Y:S01]  /*6510*/  LDCU.64 UR8, c[0x4][0x78] ;  /* 0x01000f00ff0877ac */ /* 0x000e620008000a00 */
[----:B------:R-:W-:Y:S01]  /*6520*/  MOV R3, 0x0 ;  /* 0x0000000000037802 */ /* 0x000fe20000000f00 */
[----:B------:R-:W-:Y:S02]  /*6530*/  HFMA2 R12, -RZ, RZ, 0, 5.9604644775390625e-08 ;  /* 0x00000001ff0c7431 */ /* 0x000fe400000001ff */
[----:B------:R-:W-:Y:S02]  /*6540*/  IMAD.MOV.U32 R8, RZ, RZ, 0x192 ;  /* 0x00000192ff087424 */ /* 0x000fe400078e00ff */
[----:B------:R-:W-:Y:S01]  /*6550*/  IMAD.MOV.U32 R13, RZ, RZ, RZ ;  /* 0x000000ffff0d7224 */ /* 0x000fe200078e00ff */
[----:B------:R-:W4:Y:S01]  /*6560*/  LDCU.64 UR6, c[0x4][0x80] ;  /* 0x01001000ff0677ac */ /* 0x000f220008000a00 */
[----:B------:R-:W3:Y:S01]  /*6570*/  LDC.64 R2, c[0x4][R3] ;  /* 0x0100000003027b82 */ /* 0x000ee20000000a00 */
[----:B------:R-:W5:Y:S01]  /*6580*/  LDCU.64 UR4, c[0x4][0x18] ;  /* 0x01000300ff0477ac */ /* 0x000f620008000a00 */
[----:B-1----:R-:W-:Y:S01]  /*6590*/  MOV R5, UR9 ;  /* 0x0000000900057c02 */ /* 0x002fe20008000f00 */
[----:B--2---:R-:W-:Y:S01]  /*65a0*/  IMAD.U32 R4, RZ, RZ, UR8 ;  /* 0x00000008ff047e24 */ /* 0x004fe2000f8e00ff */
[----:B----4-:R-:W-:Y:S01]  /*65b0*/  MOV R7, UR7 ;  /* 0x0000000700077c02 */ /* 0x010fe20008000f00 */
[----:B------:R-:W-:Y:S01]  /*65c0*/  IMAD.U32 R6, RZ, RZ, UR6 ;  /* 0x00000006ff067e24 */ /* 0x000fe2000f8e00ff */
[----:B-----5:R-:W-:Y:S01]  /*65d0*/  MOV R11, UR5 ;  /* 0x00000005000b7c02 */ /* 0x020fe20008000f00 */
[----:B------:R-:W-:Y:S02]  /*65e0*/  IMAD.U32 R10, RZ, RZ, UR4 ;  /* 0x00000004ff0a7e24 */ /* 0x000fe4000f8e00ff */
[----:B------:R-:W-:Y:S07]  /*65f0*/  LEPC R20, `(.L_x_105) ;  /* 0x000000001014794e */ /* 0x000fee0000000000 */
[----:B---3--:R-:W-:Y:S05]  /*6600*/  CALL.ABS.NOINC R2 ;  /* 0x0000000002007343 */ /* 0x008fea0003c00000 */
.L_x_105:
[-C--:B------:R-:W-:Y:S01]  /*6610*/  F2FP.F16.E5M2.UNPACK_B R42, R72.reuse ;  /* 0x00000048ff2a723e */ /* 0x080fe200020004ff */
[----:B------:R-:W-:Y:S05]  /*6620*/  WARPSYNC.ALL ;  /* 0x0000000000007948 */ /* 0x000fea0003800000 */
[----:B------:R-:W-:Y:S01]  /*6630*/  R2UR UR4, R39 ;  /* 0x00000000270472ca */ /* 0x000fe200000e0000 */
[--C-:B------:R-:W-:Y:S01]  /*6640*/  HADD2.F32 R40, -RZ, R42.reuse.H0_H0 ;  /* 0x2000002aff287230 */ /* 0x100fe20000004100 */
[----:B------:R-:W-:Y:S01]  /*6650*/  F2FP.F16.E5M2.UNPACK_B R43, R72.H1 ;  /* 0x00000048ff2b723e */ /* 0x000fe200030004ff */
[----:B------:R-:W-:Y:S01]  /*6660*/  HADD2.F32 R42, -RZ, R42.H1_H1 ;  /* 0x3000002aff2a7230 */ /* 0x000fe20000004100 */
[-C--:B------:R-:W-:Y:S01]  /*6670*/  F2FP.F16.E5M2.UNPACK_B R45, R73.reuse ;  /* 0x00000049ff2d723e */ /* 0x080fe200020004ff */
[----:B------:R-:W-:Y:S01]  /*6680*/  BSSY.RECONVERGENT B0, `(.L_x_106) ;  /* 0x0000099000007945 */ /* 0x000fe20003800200 */
[----:B------:R-:W-:Y:S01]  /*6690*/  F2FP.F16.E5M2.UNPACK_B R47, R73.H1 ;  /* 0x00000049ff2f723e */ /* 0x000fe200030004ff */
[--C-:B------:R-:W-:Y:S01]  /*66a0*/  HADD2.F32 R44, -RZ, R43.reuse.H0_H0 ;  /* 0x2000002bff2c7230 */ /* 0x100fe20000004100 */
[-C--:B------:R-:W-:Y:S01]  /*66b0*/  F2FP.F16.E5M2.UNPACK_B R49, R74.reuse ;  /* 0x0000004aff31723e */ /* 0x080fe200020004ff */
[----:B------:R-:W-:Y:S01]  /*66c0*/  HADD2.F32 R46, -RZ, R43.H1_H1 ;  /* 0x3000002bff2e7230 */ /* 0x000fe20000004100 */
[----:B------:R-:W-:Y:S01]  /*66d0*/  F2FP.F16.E5M2.UNPACK_B R51, R74.H1 ;  /* 0x0000004aff33723e */ /* 0x000fe200030004ff */
[--C-:B------:R-:W-:Y:S01]  /*66e0*/  HADD2.F32 R43, -RZ, R45.reuse.H0_H0 ;  /* 0x2000002dff2b7230 */ /* 0x100fe20000004100 */
[-C--:B------:R-:W-:Y:S01]  /*66f0*/  F2FP.F16.E5M2.UNPACK_B R53, R75.reuse ;  /* 0x0000004bff35723e */ /* 0x080fe200020004ff */
[----:B-12---:R-:W-:Y:S01]  /*6700*/  LDTM.16dp32bit_t0_t15.x32 R4, tmem[UR4] ;  /* 0x00000004000479ee */ /* 0x006fe20008a80000 */
[----:B------:R-:W3:Y:S01]  /*6710*/  LDTM.16dp32bit_t16_t31.x32 R4, tmem[UR4+0x20] ;  /* 0x00002004000479ee */ /* 0x000ee20008aa0000 */
[----:B------:R-:W-:Y:S01]  /*6720*/  IADD3 R112, PT, PT, R84, UR44, RZ ;  /* 0x0000002c54707c10 */ /* 0x000fe2000fffe0ff */
[----:B------:R-:W-:Y:S01]  /*6730*/  HADD2.F32 R48, -RZ, R45.H1_H1 ;  /* 0x3000002dff307230 */ /* 0x000fe20000004100 */
[----:B------:R-:W-:Y:S01]  /*6740*/  SHF.L.U32 R103, R90, 0x4, RZ ;  /* 0x000000045a677819 */ /* 0x000fe200000006ff */
[----:B------:R-:W-:Y:S01]  /*6750*/  HADD2.F32 R52, -RZ, R49.H1_H1 ;  /* 0x30000031ff347230 */ /* 0x000fe20000004100 */
[----:B------:R-:W-:Y:S01]  /*6760*/  F2FP.F16.E5M2.UNPACK_B R55, R75.H1 ;  /* 0x0000004bff37723e */ /* 0x000fe200030004ff */
[----:B------:R-:W-:Y:S01]  /*6770*/  HADD2.F32 R56, -RZ, R53.H1_H1 ;  /* 0x30000035ff387230 */ /* 0x000fe20000004100 */
[-C--:B------:R-:W-:Y:S01]  /*6780*/  F2FP.F16.E5M2.UNPACK_B R57, R76.reuse ;  /* 0x0000004cff39723e */ /* 0x080fe200020004ff */
[--C-:B------:R-:W-:Y:S01]  /*6790*/  HADD2.F32 R45, -RZ, R47.reuse.H0_H0 ;  /* 0x2000002fff2d7230 */ /* 0x100fe20000004100 */
[----:B------:R-:W-:Y:S01]  /*67a0*/  F2FP.F16.E5M2.UNPACK_B R59, R76.H1 ;  /* 0x0000004cff3b723e */ /* 0x000fe200030004ff */
[----:B------:R-:W-:Y:S01]  /*67b0*/  HADD2.F32 R50, -RZ, R47.H1_H1 ;  /* 0x3000002fff327230 */ /* 0x000fe20000004100 */
[-C--:B------:R-:W-:Y:S01]  /*67c0*/  F2FP.F16.E5M2.UNPACK_B R61, R77.reuse ;  /* 0x0000004dff3d723e */ /* 0x080fe200020004ff */
[----:B------:R-:W-:Y:S01]  /*67d0*/  HADD2.F32 R47, -RZ, R49.H0_H0 ;  /* 0x20000031ff2f7230 */ /* 0x000fe20000004100 */
[----:B------:R-:W-:Y:S01]  /*67e0*/  F2FP.F16.E5M2.UNPACK_B R63, R77.H1 ;  /* 0x0000004dff3f723e */ /* 0x000fe200030004ff */
[----:B------:R-:W-:Y:S01]  /*67f0*/  HADD2.F32 R60, -RZ, R57.H1_H1 ;  /* 0x30000039ff3c7230 */ /* 0x000fe20000004100 */
[-C--:B------:R-:W-:Y:S01]  /*6800*/  F2FP.F16.E5M2.UNPACK_B R65, R78.reuse ;  /* 0x0000004eff41723e */ /* 0x080fe200020004ff */
[----:B------:R-:W-:Y:S01]  /*6810*/  HADD2.F32 R64, -RZ, R61.H1_H1 ;  /* 0x3000003dff407230 */ /* 0x000fe20000004100 */
[----:B------:R-:W-:Y:S01]  /*6820*/  F2FP.F16.E5M2.UNPACK_B R67, R78.H1 ;  /* 0x0000004eff43723e */ /* 0x000fe200030004ff */
[----:B------:R-:W-:Y:S01]  /*6830*/  HADD2.F32 R49, -RZ, R51.H0_H0 ;  /* 0x20000033ff317230 */ /* 0x000fe20000004100 */
[----:B------:R-:W-:Y:S01]  /*6840*/  ISETP.NE.AND P0, PT, R97, RZ, PT ;  /* 0x000000ff6100720c */ /* 0x000fe20003f05270 */
[----:B------:R-:W-:Y:S01]  /*6850*/  HADD2.F32 R68, -RZ, R65.H1_H1 ;  /* 0x30000041ff447230 */ /* 0x000fe20000004100 */
[----:B------:R-:W-:Y:S01]  /*6860*/  ISETP.NE.AND P6, PT, R102, RZ, PT ;  /* 0x000000ff6600720c */ /* 0x000fe20003fc5270 */
[----:B------:R-:W-:Y:S02]  /*6870*/  HADD2.F32 R54, -RZ, R51.H1_H1 ;  /* 0x30000033ff367230 */ /* 0x000fe40000004100 */
[C---:B---3--:R-:W-:Y:S01]  /*6880*/  FMUL R0, R38.reuse, R4 ;  /* 0x0000000426007220 */ /* 0x048fe20000400000 */
[C---:B------:R-:W-:Y:S01]  /*6890*/  FMUL R2, R38.reuse, R5 ;  /* 0x0000000526027220 */ /* 0x040fe20000400000 */
[C---:B------:R-:W-:Y:S01]  /*68a0*/  FMUL R4, R38.reuse, R8 ;  /* 0x0000000826047220 */ /* 0x040fe20000400000 */
[C---:B------:R-:W-:Y:S01]  /*68b0*/  FMUL R5, R38.reuse, R9 ;  /* 0x0000000926057220 */ /* 0x040fe20000400000 */
[C---:B------:R-:W-:Y:S01]  /*68c0*/  FFMA R0, R41.reuse, R40, R0 ;  /* 0x0000002829007223 */ /* 0x040fe20000000000 */
[C---:B------:R-:W-:Y:S01]  /*68d0*/  FFMA R2, R41.reuse, R42, R2 ;  /* 0x0000002a29027223 */ /* 0x040fe20000000002 */
[C---:B------:R-:W-:Y:S01]  /*68e0*/  FMUL R8, R38.reuse, R12 ;  /* 0x0000000c26087220 */ /* 0x040fe20000400000 */
[C---:B------:R-:W-:Y:S01]  /*68f0*/  FMUL R9, R38.reuse, R13 ;  /* 0x0000000d26097220 */ /* 0x040fe20000400000 */
[----:B------:R-:W-:Y:S02]  /*6900*/  HADD2.F32 R51, -RZ, R53.H0_H0 ;  /* 0x20000035ff337230 */ /* 0x000fe40000004100 */
[C---:B------:R-:W-:Y:S01]  /*6910*/  FMUL R12, R38.reuse, R16 ;  /* 0x00000010260c7220 */ /* 0x040fe20000400000 */
        /* <DEDUP_REMOVED lines=13> */
[C---:B------:R-:W-:Y:S01]  /*69f0*/  FFMA R3, R41.reuse, R44, R3 ;  /* 0x0000002c29037223 */ /* 0x040fe20000000003 */
[----:B------:R-:W-:Y:S01]  /*6a00*/  F2FP.F16.E5M2.UNPACK_B R40, R79 ;  /* 0x0000004fff28723e */ /* 0x000fe200020004ff */
[C---:B------:R-:W-:Y:S01]  /*6a10*/  FFMA R7, R41.reuse, R46, R7 ;  /* 0x0000002e29077223 */ /* 0x040fe20000000007 */
[C---:B------:R-:W-:Y:S01]  /*6a20*/  FFMA R4, R41.reuse, R43, R4 ;  /* 0x0000002b29047223 */ /* 0x040fe20000000004 */
[----:B------:R-:W-:Y:S01]  /*6a30*/  F2FP.F16.E5M2.UNPACK_B R42, R79.H1 ;  /* 0x0000004fff2a723e */ /* 0x000fe200030004ff */
[C---:B------:R-:W-:Y:S01]  /*6a40*/  FFMA R5, R41.reuse, R48, R5 ;  /* 0x0000003029057223 */ /* 0x040fe20000000005 */
[----:B------:R-:W-:Y:S01]  /*6a50*/  FFMA R6, R41, R45, R6 ;  /* 0x0000002d29067223 */ /* 0x000fe20000000006 */
[----:B------:R-:W-:Y:S01]  /*6a60*/  F2FP.SATFINITE.E5M2.F32.PACK_AB_MERGE_C R99, R7, R3, RZ ;  /* 0x000000030763723e */ /* 0x000fe200048060ff */
[C---:B------:R-:W-:Y:S01]  /*6a70*/  FFMA R11, R41.reuse, R50, R11 ;  /* 0x00000032290b7223 */ /* 0x040fe2000000000b */
[C---:B------:R-:W-:Y:S01]  /*6a80*/  FFMA R8, R41.reuse, R47, R8 ;  /* 0x0000002f29087223 */ /* 0x040fe20000000008 */
[----:B------:R-:W-:Y:S01]  /*6a90*/  FMUL R10, R38, R14 ;  /* 0x0000000e260a7220 */ /* 0x000fe20000400000 */
[----:B------:R-:W-:Y:S01]  /*6aa0*/  F2FP.SATFINITE.E5M2.F32.PACK_AB_MERGE_C R104, R2, R0, R99 ;  /* 0x000000000268723e */ /* 0x000fe20004806063 */
[----:B------:R-:W-:Y:S01]  /*6ab0*/  FFMA R9, R41, R52, R9 ;  /* 0x0000003429097223 */ /* 0x000fe20000000009 */
[----:B------:R-:W-:Y:S01]  /*6ac0*/  F2FP.SATFINITE.E5M2.F32.PACK_AB_MERGE_C R105, R11, R6, RZ ;  /* 0x000000060b69723e */ /* 0x000fe200048060ff */
[----:B------:R-:W-:Y:S01]  /*6ad0*/  FFMA R10, R41, R49, R10 ;  /* 0x00000031290a7223 */ /* 0x000fe2000000000a */
[----:B------:R-:W-:Y:S01]  /*6ae0*/  IADD3 R99, PT, PT, R112, R103, RZ ;  /* 0x0000006770637210 */ /* 0x000fe20007ffe0ff */
[C---:B------:R-:W-:Y:S01]  /*6af0*/  FMUL R15, R38.reuse, R15 ;  /* 0x0000000f260f7220 */ /* 0x040fe20000400000 */
[--C-:B------:R-:W-:Y:S01]  /*6b00*/  HADD2.F32 R53, -RZ, R55.reuse.H0_H0 ;  /* 0x20000037ff357230 */ /* 0x100fe20000004100 */
[----:B------:R-:W-:Y:S01]  /*6b10*/  F2FP.SATFINITE.E5M2.F32.PACK_AB_MERGE_C R105, R5, R4, R105 ;  /* 0x000000040569723e */ /* 0x000fe20004806069 */
[----:B------:R-:W-:Y:S02]  /*6b20*/  HADD2.F32 R58, -RZ, R55.H1_H1 ;  /* 0x30000037ff3a7230 */ /* 0x000fe40000004100 */
[C---:B------:R-:W-:Y:S01]  /*6b30*/  FFMA R15, R41.reuse, R54, R15 ;  /* 0x00000036290f7223 */ /* 0x040fe2000000000f */
[C---:B------:R-:W-:Y:S01]  /*6b40*/  FFMA R12, R41.reuse, R51, R12 ;  /* 0x00000033290c7223 */ /* 0x040fe2000000000c */
[C---:B------:R-:W-:Y:S01]  /*6b50*/  FFMA R13, R41.reuse, R56, R13 ;  /* 0x00000038290d7223 */ /* 0x040fe2000000000d */
[----:B------:R-:W-:Y:S02]  /*6b60*/  HADD2.F32 R55, -RZ, R57.H0_H0 ;  /* 0x20000039ff377230 */ /* 0x000fe40000004100 */
[C---:B------:R-:W-:Y:S01]  /*6b70*/  FMUL R14, R38.reuse, R18 ;  /* 0x00000012260e7220 */ /* 0x040fe20000400000 */
[C---:B------:R-:W-:Y:S01]  /*6b80*/  FMUL R19, R38.reuse, R19 ;  /* 0x0000001326137220 */ /* 0x040fe20000400000 */
[--C-:B------:R-:W-:Y:S02]  /*6b90*/  HADD2.F32 R57, -RZ, R59.reuse.H0_H0 ;  /* 0x2000003bff397230 */ /* 0x100fe40000004100 */
[C---:B------:R-:W-:Y:S01]  /*6ba0*/  FMUL R18, R38.reuse, R22 ;  /* 0x0000001626127220 */ /* 0x040fe20000400000 */
[C---:B------:R-:W-:Y:S01]  /*6bb0*/  FFMA R14, R41.reuse, R53, R14 ;  /* 0x00000035290e7223 */ /* 0x040fe2000000000e */
[----:B------:R-:W-:Y:S02]  /*6bc0*/  HADD2.F32 R62, -RZ, R59.H1_H1 ;  /* 0x3000003bff3e7230 */ /* 0x000fe40000004100 */
[C---:B------:R-:W-:Y:S01]  /*6bd0*/  FFMA R19, R41.reuse, R58, R19 ;  /* 0x0000003a29137223 */ /* 0x040fe20000000013 */
[----:B------:R-:W-:Y:S02]  /*6be0*/  HADD2.F32 R59, -RZ, R61.H0_H0 ;  /* 0x2000003dff3b7230 */ /* 0x000fe40000004100 */
[C---:B------:R-:W-:Y:S01]  /*6bf0*/  FMUL R23, R38.reuse, R23 ;  /* 0x0000001726177220 */ /* 0x040fe20000400000 */
[C---:B------:R-:W-:Y:S01]  /*6c00*/  FFMA R16, R41.reuse, R55, R16 ;  /* 0x0000003729107223 */ /* 0x040fe20000000010 */
[C---:B------:R-:W-:Y:S01]  /*6c10*/  FFMA R17, R41.reuse, R60, R17 ;  /* 0x0000003c29117223 */ /* 0x040fe20000000011 */
[--C-:B------:R-:W-:Y:S02]  /*6c20*/  HADD2.F32 R61, -RZ, R63.reuse.H0_H0 ;  /* 0x2000003fff3d7230 */ /* 0x100fe40000004100 */
[C---:B------:R-:W-:Y:S01]  /*6c30*/  FFMA R18, R41.reuse, R57, R18 ;  /* 0x0000003929127223 */ /* 0x040fe20000000012 */
[----:B------:R-:W-:Y:S02]  /*6c40*/  HADD2.F32 R66, -RZ, R63.H1_H1 ;  /* 0x3000003fff427230 */ /* 0x000fe40000004100 */
[C---:B------:R-:W-:Y:S01]  /*6c50*/  FMUL R22, R38.reuse, R26 ;  /* 0x0000001a26167220 */ /* 0x040fe20000400000 */
[----:B------:R-:W-:Y:S02]  /*6c60*/  HADD2.F32 R63, -RZ, R65.H0_H0 ;  /* 0x20000041ff3f7230 */ /* 0x000fe40000004100 */
[C---:B------:R-:W-:Y:S01]  /*6c70*/  FFMA R23, R41.reuse, R62, R23 ;  /* 0x0000003e29177223 */ /* 0x040fe20000000017 */
[C---:B------:R-:W-:Y:S01]  /*6c80*/  FMUL R27, R38.reuse, R27 ;  /* 0x0000001b261b7220 */ /* 0x040fe20000400000 */
[C---:B------:R-:W-:Y:S01]  /*6c90*/  FFMA R20, R41.reuse, R59, R20 ;  /* 0x0000003b29147223 */ /* 0x040fe20000000014 */
[C---:B------:R-:W-:Y:S01]  /*6ca0*/  FFMA R21, R41.reuse, R64, R21 ;  /* 0x0000004029157223 */ /* 0x040fe20000000015 */
[--C-:B------:R-:W-:Y:S02]  /*6cb0*/  HADD2.F32 R65, -RZ, R67.reuse.H0_H0 ;  /* 0x20000043ff417230 */ /* 0x100fe40000004100 */
[C---:B------:R-:W-:Y:S01]  /*6cc0*/  FFMA R22, R41.reuse, R61, R22 ;  /* 0x0000003d29167223 */ /* 0x040fe20000000016 */
[----:B------:R-:W-:Y:S02]  /*6cd0*/  HADD2.F32 R70, -RZ, R67.H1_H1 ;  /* 0x30000043ff467230 */ /* 0x000fe40000004100 */
[C---:B------:R-:W-:Y:S01]  /*6ce0*/  FMUL R26, R38.reuse, R30 ;  /* 0x0000001e261a7220 */ /* 0x040fe20000400000 */
[--C-:B------:R-:W-:Y:S02]  /*6cf0*/  HADD2.F32 R67, -RZ, R40.reuse.H0_H0 ;  /* 0x20000028ff437230 */ /* 0x100fe40000004100 */
[C---:B------:R-:W-:Y:S01]  /*6d00*/  FFMA R27, R41.reuse, R66, R27 ;  /* 0x00000042291b7223 */ /* 0x040fe2000000001b */
[C---:B------:R-:W-:Y:S01]  /*6d10*/  FMUL R31, R38.reuse, R31 ;  /* 0x0000001f261f7220 */ /* 0x040fe20000400000 */
[C---:B------:R-:W-:Y:S01]  /*6d20*/  FFMA R24, R41.reuse, R63, R24 ;  /* 0x0000003f29187223 */ /* 0x040fe20000000018 */
[----:B------:R-:W-:Y:S02]  /*6d30*/  HADD2.F32 R40, -RZ, R40.H1_H1 ;  /* 0x30000028ff287230 */ /* 0x000fe40000004100 */
[C---:B------:R-:W-:Y:S01]  /*6d40*/  FFMA R25, R41.reuse, R68, R25 ;  /* 0x0000004429197223 */ /* 0x040fe20000000019 */
[--C-:B------:R-:W-:Y:S02]  /*6d50*/  HADD2.F32 R69, -RZ, R42.reuse.H0_H0 ;  /* 0x2000002aff457230 */ /* 0x100fe40000004100 */
[C---:B------:R-:W-:Y:S01]  /*6d60*/  FFMA R26, R41.reuse, R65, R26 ;  /* 0x00000041291a7223 */ /* 0x040fe2000000001a */
[----:B------:R-:W-:Y:S02]  /*6d70*/  HADD2.F32 R42, -RZ, R42.H1_H1 ;  /* 0x3000002aff2a7230 */ /* 0x000fe40000004100 */
[C---:B------:R-:W-:Y:S01]  /*6d80*/  FMUL R30, R38.reuse, R34 ;  /* 0x00000022261e7220 */ /* 0x040fe20000400000 */
[----:B------:R-:W-:Y:S01]  /*6d90*/  FFMA R31, R41, R70, R31 ;  /* 0x00000046291f7223 */ /* 0x000fe2000000001f */
[----:B------:R-:W-:Y:S01]  /*6da0*/  FMUL R35, R38, R35 ;  /* 0x0000002326237220 */ /* 0x000fe20000400000 */
[----:B------:R-:W-:Y:S01]  /*6db0*/  F2FP.SATFINITE.E5M2.F32.PACK_AB_MERGE_C R106, R15, R10, RZ ;  /* 0x0000000a0f6a723e */ /* 0x000fe200048060ff */
[----:B------:R-:W-:Y:S01]  /*6dc0*/  FFMA R28, R41, R67, R28 ;  /* 0x00000043291c7223 */ /* 0x000fe2000000001c */
[----:B------:R-:W-:Y:S01]  /*6dd0*/  F2FP.SATFINITE.E5M2.F32.PACK_AB_MERGE_C R107, R19, R14, RZ ;  /* 0x0000000e136b723e */ /* 0x000fe200048060ff */
[C---:B------:R-:W-:Y:S01]  /*6de0*/  FFMA R29, R41.reuse, R40, R29 ;  /* 0x00000028291d7223 */ /* 0x040fe2000000001d */
[C---:B------:R-:W-:Y:S01]  /*6df0*/  FFMA R30, R41.reuse, R69, R30 ;  /* 0x00000045291e7223 */ /* 0x040fe2000000001e */
[----:B------:R-:W-:Y:S01]  /*6e00*/  FFMA R35, R41, R42, R35 ;  /* 0x0000002a29237223 */ /* 0x000fe20000000023 */
[----:B------:R-:W-:Y:S02]  /*6e10*/  F2FP.SATFINITE.E5M2.F32.PACK_AB_MERGE_C R106, R9, R8, R106 ;  /* 0x00000008096a723e */ /* 0x000fe4000480606a */
[----:B------:R-:W-:Y:S02]  /*6e20*/  F2FP.SATFINITE.E5M2.F32.PACK_AB_MERGE_C R107, R13, R12, R107 ;  /* 0x0000000c0d6b723e */ /* 0x000fe4000480606b */
[----:B------:R-:W-:Y:S02]  /*6e30*/  F2FP.SATFINITE.E5M2.F32.PACK_AB_MERGE_C R108, R23, R18, RZ ;  /* 0x00000012176c723e */ /* 0x000fe400048060ff */
[----:B------:R-:W-:Y:S01]  /*6e40*/  F2FP.SATFINITE.E5M2.F32.PACK_AB_MERGE_C R109, R27, R22, RZ ;  /* 0x000000161b6d723e */ /* 0x000fe200048060ff */
[----:B------:R1:W-:Y:S01]  /*6e50*/  STS.128 [R84+UR44+0x4200], R104 ;  /* 0x0042006854007988 */ /* 0x0003e20008000c2c */
[----:B------:R-:W-:Y:S02]  /*6e60*/  F2FP.SATFINITE.E5M2.F32.PACK_AB_MERGE_C R113, R31, R26, RZ ;  /* 0x0000001a1f71723e */ /* 0x000fe400048060ff */
[----:B------:R-:W-:Y:S02]  /*6e70*/  F2FP.SATFINITE.E5M2.F32.PACK_AB_MERGE_C R114, R35, R30, RZ ;  /* 0x0000001e2372723e */ /* 0x000fe400048060ff */
[----:B------:R-:W-:Y:S02]  /*6e80*/  F2FP.SATFINITE.E5M2.F32.PACK_AB_MERGE_C R108, R17, R16, R108 ;  /* 0x00000010116c723e */ /* 0x000fe4000480606c */
[----:B------:R-:W-:Y:S02]  /*6e90*/  F2FP.SATFINITE.E5M2.F32.PACK_AB_MERGE_C R109, R21, R20, R109 ;  /* 0x00000014156d723e */ /* 0x000fe4000480606d */
[----:B------:R-:W-:Y:S02]  /*6ea0*/  F2FP.SATFINITE.E5M2.F32.PACK_AB_MERGE_C R110, R25, R24, R113 ;  /* 0x00000018196e723e */ /* 0x000fe40004806071 */
[----:B------:R-:W-:Y:S02]  /*6eb0*/  F2FP.SATFINITE.E5M2.F32.PACK_AB_MERGE_C R111, R29, R28, R114 ;  /* 0x0000001c1d6f723e */ /* 0x000fe40004806072 */
[----:B------:R-:W-:Y:S02]  /*6ec0*/  LEA R112, R93, UR44, 0x3 ;  /* 0x0000002c5d707c11 */ /* 0x000fe4000f8e18ff */
[----:B------:R-:W-:Y:S01]  /*6ed0*/  @P6 SHF.L.U32 R113, R91, 0x1f, RZ ;  /* 0x0000001f5b716819 */ /* 0x000fe200000006ff */
[----:B------:R1:W-:Y:S01]  /*6ee0*/  STS.128 [R99+0x4210], R108 ;  /* 0x0042106c63007388 */ /* 0x0003e20000000c00 */
[----:B------:R-:W-:Y:S01]  /*6ef0*/  @!PT LDS RZ, [RZ] ;  /* 0x00000000fffff984 */ /* 0x000fe20000000800 */
[----:B------:R-:W-:Y:S01]  /*6f00*/  @!PT LDS RZ, [RZ] ;  /* 0x00000000fffff984 */ /* 0x000fe20000000800 */
[----:B------:R-:W-:Y:S01]  /*6f10*/  @!PT LDS RZ, [RZ] ;  /* 0x00000000fffff984 */ /* 0x000fe20000000800 */
[----:B------:R-:W-:Y:S01]  /*6f20*/  @!PT LDS RZ, [RZ] ;  /* 0x00000000fffff984 */ /* 0x000fe20000000800 */
[----:B------:R2:W-:Y:S07]  /*6f30*/  MEMBAR.ALL.CTA ;  /* 0x0000000000007992 */ /* 0x0005ee0000008000 */
[----:B--2---:R-:W2:Y:S02]  /*6f40*/  FENCE.VIEW.ASYNC.S ;  /* 0x00000000000073c6 */ /* 0x004ea40000000000 */
[----:B--2---:R-:W-:Y:S06]  /*6f50*/  BAR.SYNC.DEFER_BLOCKING 0x1, 0x80 ;  /* 0x0042000000007b1d */ /* 0x004fec0000010000 */
[----:B------:R-:W-:Y:S05]  /*6f60*/  @P0 BRA `(.L_x_107) ;  /* 0x0000000000280947 */ /* 0x000fea0003800000 */
[----:B------:R-:W-:Y:S01]  /*6f70*/  UIADD3 UR4, UPT, UPT, UR44, 0x4200, URZ ;  /* 0x000042002c047890 */ /* 0x000fe2000fffe0ff */
[----:B------:R-:W-:Y:S05]  /*6f80*/  UMOV UR51, UR36 ;  /* 0x0000002400337c82 */ /* 0x000fea0008000000 */
[----:B------:R-:W-:Y:S01]  /*6f90*/  MOV R96, UR4 ;  /* 0x0000000400607c02 */ /* 0x000fe20008000f00 */
[----:B------:R-:W-:Y:S03]  /*6fa0*/  UIADD3 UR4, UP0, UPT, UR62, 0x680, URZ ;  /* 0x000006803e047890 */ /* 0x000fe6000ff1e0ff */
[----:B------:R-:W-:Y:S01]  /*6fb0*/  R2UR UR48, R96 ;  /* 0x00000000603072ca */ /* 0x000fe200000e0000 */
[----:B------:R-:W-:Y:S11]  /*6fc0*/  UIADD3.X UR5, UPT, UPT, URZ, UR63, URZ, UP0, !UPT ;  /* 0x0000003fff057290 */ /* 0x000ff600087fe4ff */
[----:B------:R-:W-:Y:S01]  /*6fd0*/  @!UPT UIADD3 URZ, UPT, UPT, URZ, URZ, URZ ;  /* 0x000000fffffff290 */ /* 0x000fe2000fffe0ff */
[----:B------:R2:W-:Y:S01]  /*6fe0*/  UTMASTG.3D [UR48], [UR4] ;  /* 0x00000030040073b5 */ /* 0x0005e20008010000 */
[----:B------:R0:W-:Y:S01]  /*6ff0*/  UTMACMDFLUSH ;  /* 0x00000000000079b7 */ /* 0x0001e20000000000 */
[----:B--2---:R-:W-:Y:S04]  /*7000*/  DEPBAR.LE SB0, 0x1 ;  /* 0x000080400000791a */ /* 0x004fe80000000000 */
.L_x_107:
[----:B------:R-:W-:Y:S05]  /*7010*/  BSYNC.RECONVERGENT B0 ;  /* 0x0000000000007941 */ /* 0x000fea0003800200 */
.L_x_106:
[----:B------:R-:W-:Y:S06]  /*7020*/  BAR.SYNC.DEFER_BLOCKING 0x1, 0x80 ;  /* 0x0042000000007b1d */ /* 0x000fec0000010000 */
[----:B------:R-:W2:Y:S01]  /*7030*/  @P6 SYNCS.PHASECHK.TRANS64.TRYWAIT P0, [R112+URZ+0x50], R113 ;  /* 0x00005071700065a7 */ /* 0x000ea200080011ff */
[----:B------:R-:W-:Y:S01]  /*7040*/  BSSY B1, `(.L_x_108) ;  /* 0x0000020000017945 */ /* 0x000fe20003800000 */
[----:B--2---:R-:W-:Y:S03]  /*7050*/  @P6 SEL R100, RZ, 0x1, !P0 ;  /* 0x00000001ff646807 */ /* 0x004fe60004000000 */
[----:B------:R-:W-:Y:S05]  /*7060*/  @!P6 BRA `(.L_x_109) ;  /* 0x000000000074e947 */ /* 0x000fea0003800000 */
[----:B------:R-:W-:Y:S01]  /*7070*/  ISETP.NE.AND P1, PT, R101, RZ, PT ;  /* 0x000000ff6500720c */ /* 0x000fe20003f25270 */
[----:B------:R-:W2:Y:S01]  /*7080*/  S2R R0, SR_CgaCtaId ;  /* 0x0000000000007919 */ /* 0x000ea20000008800 */
[----:B------:R-:W-:Y:S01]  /*7090*/  ISETP.NE.AND P0, PT, R100, RZ, PT ;  /* 0x000000ff6400720c */ /* 0x000fe20003f05270 */
[----:B------:R-:W-:Y:S10]  /*70a0*/  BSSY B0, `(.L_x_110) ;  /* 0x0000008000007945 */ /* 0x000ff40003800000 */
[----:B------:R-:W-:Y:S05]  /*70b0*/  @P1 IMAD R2, R93, 0x1000, R84 ;  /* 0x000010005d021824 */ /* 0x000fea00078e0254 */
[----:B------:R-:W-:Y:S05]  /*70c0*/  @P1 IADD3 R4, PT, PT, R2, UR44, RZ ;  /* 0x0000002c02041c10 */ /* 0x000fea000fffe0ff */
[----:B------:R-:W-:Y:S01]  /*70d0*/  @P1 IMAD.IADD R4, R4, 0x1, R103 ;  /* 0x0000000104041824 */ /* 0x000fe200078e0267 */
[----:B------:R-:W-:Y:S06]  /*70e0*/  @P0 BRA `(.L_x_111) ;  /* 0x00000000000c0947 */ /* 0x000fec0003800000 */
[----:B------:R-:W-:Y:S04]  /*70f0*/  SHF.L.U32 R3, R91, 0x1f, RZ ;  /* 0x0000001f5b037819 */ /* 0x000fe800000006ff */
[----:B------:R-:W3:Y:S02]  /*7100*/  SYNCS.PHASECHK.TRANS64.TRYWAIT P0, [R112+URZ+0x50], R3 ;  /* 0x00005003700075a7 */ /* 0x000ee400080011ff */
[----:B---3--:R-:W-:Y:S05]  /*7110*/  @!P0 BRA `(.L_x_112) ;  /* 0x0000003000dc8947 */ /* 0x008fea0003800000 */
.L_x_111:
[----:B------:R-:W-:Y:S05]  /*7120*/  BSYNC B0 ;  /* 0x0000000000007941 */ /* 0x000fea0003800000 */
.L_x_110:
[----:B------:R-:W-:Y:S01]  /*7130*/  ISETP.NE.AND P0, PT, R101, RZ, PT ;  /* 0x000000ff6500720c */ /* 0x000fe20003f05270 */
[----:B---3--:R-:W-:Y:S02]  /*7140*/  VIADD R3, R112, 0x70 ;  /* 0x0000007070037836 */ /* 0x008fe40000000000 */
[----:B------:R-:W-:Y:S03]  /*7150*/  VIADD R93, R93, 0x1 ;  /* 0x000000015d5d7836 */ /* 0x000fe60000000000 */
[----:B--2---:R-:W-:Y:S07]  /*7160*/  PRMT R0, R0, 0x654, R3 ;  /* 0x0000065400007816 */ /* 0x004fee0000000003 */
[----:B------:R2:W3:Y:S04]  /*7170*/  @P0 LDS.128 R72, [R2+UR44+0x200] ;  /* 0x0002002c02480984 */ /* 0x0004e80008000c00 */
[----:B------:R2:W4:Y:S01]  /*7180*/  @P0 LDS.128 R76, [R4+0x210] ;  /* 0x00021000044c0984 */ /* 0x0005220000000c00 */
        /* <DEDUP_REMOVED lines=10> */
[----:B--23--:R-:W-:Y:S02]  /*7230*/  LOP3.LUT R91, R91, R0, RZ, 0x3c, !PT ;  /* 0x000000005b5b7212 */ /* 0x00cfe400078e3cff */
.L_x_109:
[----:B------:R-:W-:Y:S05]  /*7240*/  BSYNC B1 ;  /* 0x0000000000017941 */ /* 0x000fea0003800000 */
.L_x_108:
[----:B------:R-:W-:Y:S05]  /*7250*/  VIADD R3, R39, 0x40 ;  /* 0x0000004027037836 */ /* 0x000fea0000000000 */
[----:B------:R-:W-:Y:S04]  /*7260*/  SHF.R.U32.HI R3, RZ, 0x15, R3 ;  /* 0x00000015ff037819 */ /* 0x000fe80000011603 */
[----:B------:R-:W-:Y:S11]  /*7270*/  LOP3.LUT P0, RZ, R3, 0x3, R86, 0x48, !PT ;  /* 0x0000000303ff7812 */ /* 0x000ff60007804856 */
[----:B------:R-:W-:Y:S02]  /*7280*/  @!UPT UIADD3 URZ, UPT, UPT, URZ, URZ, URZ ;  /* 0x000000fffffff290 */ /* 0x000fe4000fffe0ff */
[----:B------:R-:W-:Y:S05]  /*7290*/  @!P0 BRA `(.L_x_113) ;  /* 0x0000000000408947 */ /* 0x000fea0003800000 */
[----:B------:R-:W2:Y:S01]  /*72a0*/  LDCU.64 UR8, c[0x4][0x78] ;  /* 0x01000f00ff0877ac */ /* 0x000ea20008000a00 */
[----:B------:R-:W-:Y:S01]  /*72b0*/  MOV R3, 0x0 ;  /* 0x0000000000037802 */ /* 0x000fe20000000f00 */
[----:B------:R-:W-:Y:S02]  /*72c0*/  HFMA2 R12, -RZ, RZ, 0, 5.9604644775390625e-08 ;  /* 0x00000001ff0c7431 */ /* 0x000fe400000001ff */
[----:B------:R-:W-:Y:S02]  /*72d0*/  IMAD.MOV.U32 R8, RZ, RZ, 0x192 ;  /* 0x00000192ff087424 */ /* 0x000fe400078e00ff */
[----:B------:R-:W-:Y:S01]  /*72e0*/  IMAD.MOV.U32 R13, RZ, RZ, RZ ;  /* 0x000000ffff0d7224 */ /* 0x000fe200078e00ff */
[----:B------:R-:W3:Y:S01]  /*72f0*/  LDCU.64 UR6, c[0x4][0x80] ;  /* 0x01001000ff0677ac */ /* 0x000ee20008000a00 */
[----:B------:R-:W1:Y:S01]  /*7300*/  LDC.64 R2, c[0x4][R3] ;  /* 0x0100000003027b82 */ /* 0x000e620000000a00 */
[----:B------:R-:W5:Y:S01]  /*7310*/  LDCU.64 UR4, c[0x4][0x18] ;  /* 0x01000300ff0477ac */ /* 0x000f620008000a00 */
[----:B--2---:R-:W-:Y:S01]  /*7320*/  MOV R5, UR9 ;  /* 0x0000000900057c02 */ /* 0x004fe20008000f00 */
[----:B------:R-:W-:Y:S01]  /*7330*/  IMAD.U32 R4, RZ, RZ, UR8 ;  /* 0x00000008ff047e24 */ /* 0x000fe2000f8e00ff */
[----:B---3--:R-:W-:Y:S01]  /*7340*/  MOV R7, UR7 ;  /* 0x0000000700077c02 */ /* 0x008fe20008000f00 */
[----:B------:R-:W-:Y:S01]  /*7350*/  IMAD.U32 R6, RZ, RZ, UR6 ;  /* 0x00000006ff067e24 */ /* 0x000fe2000f8e00ff */
[----:B-----5:R-:W-:Y:S01]  /*7360*/  MOV R11, UR5 ;  /* 0x00000005000b7c02 */ /* 0x020fe20008000f00 */
[----:B------:R-:W-:Y:S02]  /*7370*/  IMAD.U32 R10, RZ, RZ, UR4 ;  /* 0x00000004ff0a7e24 */ /* 0x000fe4000f8e00ff */
[----:B------:R-:W-:Y:S07]  /*7380*/  LEPC R20, `(.L_x_113) ;  /* 0x000000001014794e */ /* 0x000fee0000000000 */
[----:B-1--4-:R-:W-:Y:S05]  /*7390*/  CALL.ABS.NOINC R2 ;  /* 0x0000000002007343 */ /* 0x012fea0003c00000 */
.L_x_113:
        /* <DEDUP_REMOVED lines=14> */
[----:B------:R-:W-:Y:S01]  /*7480*/  F2FP.F16.E5M2.UNPACK_B R54, R75 ;  /* 0x0000004bff36723e */ /* 0x000fe200020004ff */
[----:B------:R-:W-:Y:S01]  /*7490*/  LDTM.16dp32bit_t0_t15.x32 R4, tmem[UR4+0x40] ;  /* 0x00004004000479ee */ /* 0x000fe20008a80000 */
[----:B------:R-:W2:Y:S01]  /*74a0*/  LDTM.16dp32bit_t16_t31.x32 R4, tmem[UR4+0x60] ;  /* 0x00006004000479ee */ /* 0x000ea20008aa0000 */
[----:B------:R-:W-:Y:S01]  /*74b0*/  HADD2.F32 R46, -RZ, R46.H1_H1 ;  /* 0x3000002eff2e7230 */ /* 0x000fe20000004100 */
[----:B----4-:R-:W-:Y:S01]  /*74c0*/  F2FP.F16.E5M2.UNPACK_B R58, R76 ;  /* 0x0000004cff3a723e */ /* 0x010fe200020004ff */
[--C-:B------:R-:W-:Y:S01]  /*74d0*/  HADD2.F32 R49, -RZ, R50.reuse.H0_H0 ;  /* 0x20000032ff317230 */ /* 0x100fe20000004100 */
[----:B------:R-:W-:Y:S01]  /*74e0*/  F2FP.F16.E5M2.UNPACK_B R62, R77 ;  /* 0x0000004dff3e723e */ /* 0x000fe200020004ff */
[----:B------:R-:W-:Y:S01]  /*74f0*/  HADD2.F32 R50, -RZ, R50.H1_H1 ;  /* 0x30000032ff327230 */ /* 0x000fe20000004100 */
[----:B------:R-:W-:Y:S01]  /*7500*/  F2FP.F16.E5M2.UNPACK_B R66, R78 ;  /* 0x0000004eff42723e */ /* 0x000fe200020004ff */
[--C-:B------:R-:W-:Y:S01]  /*7510*/  HADD2.F32 R53, -RZ, R54.reuse.H0_H0 ;  /* 0x20000036ff357230 */ /* 0x100fe20000004100 */
[----:B------:R-:W-:Y:S01]  /*7520*/  F2FP.F16.E5M2.UNPACK_B R70, R79 ;  /* 0x0000004fff46723e */ /* 0x000fe200020004ff */
[----:B------:R-:W-:Y:S01]  /*7530*/  HADD2.F32 R54, -RZ, R54.H1_H1 ;  /* 0x30000036ff367230 */ /* 0x000fe20000004100 */
[----:B------:R-:W-:Y:S01]  /*7540*/  F2FP.F16.E5M2.UNPACK_B R56, R75.H1 ;  /* 0x0000004bff38723e */ /* 0x000fe200030004ff */
[--C-:B------:R-:W-:Y:S01]  /*7550*/  HADD2.F32 R57, -RZ, R58.reuse.H0_H0 ;  /* 0x2000003aff397230 */ /* 0x100fe20000004100 */
[----:B------:R-:W-:Y:S01]  /*7560*/  F2FP.F16.E5M2.UNPACK_B R60, R76.H1 ;  /* 0x0000004cff3c723e */ /* 0x000fe200030004ff */
[----:B------:R-:W-:Y:S01]  /*7570*/  HADD2.F32 R58, -RZ, R58.H1_H1 ;  /* 0x3000003aff3a7230 */ /* 0x000fe20000004100 */
[----:B------:R-:W-:Y:S01]  /*7580*/  F2FP.F16.E5M2.UNPACK_B R64, R77.H1 ;  /* 0x0000004dff40723e */ /* 0x000fe200030004ff */
[--C-:B------:R-:W-:Y:S01]  /*7590*/  HADD2.F32 R61, -RZ, R62.reuse.H0_H0 ;  /* 0x2000003eff3d7230 */ /* 0x100fe20000004100 */
[----:B------:R-:W-:Y:S01]  /*75a0*/  F2FP.F16.E5M2.UNPACK_B R68, R78.H1 ;  /* 0x0000004eff44723e */ /* 0x000fe200030004ff */
[----:B------:R-:W-:Y:S01]  /*75b0*/  HADD2.F32 R62, -RZ, R62.H1_H1 ;  /* 0x3000003eff3e7230 */ /* 0x000fe20000004100 */
[----:B------:R-:W-:Y:S01]  /*75c0*/  ISETP.NE.AND P0, PT, R97, RZ, PT ;  /* 0x000000ff6100720c */ /* 0x000fe20003f05270 */
[--C-:B------:R-:W-:Y:S01]  /*75d0*/  HADD2.F32 R65, -RZ, R66.reuse.H0_H0 ;  /* 0x20000042ff417230 */ /* 0x100fe20000004100 */
[----:B------:R-:W-:Y:S01]  /*75e0*/  ISETP.NE.AND P6, PT, R102, RZ, PT ;  /* 0x000000ff6600720c */ /* 0x000fe20003fc5270 */
[----:B------:R-:W-:Y:S02]  /*75f0*/  HADD2.F32 R66, -RZ, R66.H1_H1 ;  /* 0x30000042ff427230 */ /* 0x000fe40000004100 */
[--C-:B------:R-:W-:Y:S02]  /*7600*/  HADD2.F32 R69, -RZ, R70.reuse.H0_H0 ;  /* 0x20000046ff457230 */ /* 0x100fe40000004100 */
[C---:B--2---:R-:W-:Y:S01]  /*7610*/  FMUL R0, R38.reuse, R4 ;  /* 0x0000000426007220 */ /* 0x044fe20000400000 */
[C---:B------:R-:W-:Y:S01]  /*7620*/  FMUL R2, R38.reuse, R5 ;  /* 0x0000000526027220 */ /* 0x040fe20000400000 */
[C---:B------:R-:W-:Y:S01]  /*7630*/  FMUL R4, R38.reuse, R8 ;  /* 0x0000000826047220 */ /* 0x040fe20000400000 */
[C---:B------:R-:W-:Y:S01]  /*7640*/  FMUL R5, R38.reuse, R9 ;  /* 0x0000000926057220 */ /* 0x040fe20000400000 */
[C---:B------:R-:W-:Y:S01]  /*7650*/  FFMA R0, R41.reuse, R40, R0 ;  /* 0x0000002829007223 */ /* 0x040fe20000000000 */
[C---:B------:R-:W-:Y:S01]  /*7660*/  FFMA R2, R41.reuse, R43, R2 ;  /* 0x0000002b29027223 */ /* 0x040fe20000000002 */
        /* <DEDUP_REMOVED lines=10> */
[----:B------:R-:W-:Y:S02]  /*7710*/  HADD2.F32 R70, -RZ, R70.H1_H1 ;  /* 0x30000046ff467230 */ /* 0x000fe40000004100 */
[C---:B------:R-:W-:Y:S01]  /*7720*/  FMUL R28, R38.reuse, R32 ;  /* 0x00000020261c7220 */ /* 0x040fe20000400000 */
[C---:B------:R-:W-:Y:S01]  /*7730*/  FMUL R29, R38.reuse, R33 ;  /* 0x00000021261d7220 */ /* 0x040fe20000400000 */
[C---:B------:R-:W-:Y:S01]  /*7740*/  FMUL R3, R38.reuse, R6 ;  /* 0x0000000626037220 */ /* 0x040fe20000400000 */
[C---:B------:R-:W-:Y:S01]  /*7750*/  FMUL R7, R38.reuse, R7 ;  /* 0x0000000726077220 */ /* 0x040fe20000400000 */
[--C-:B------:R-:W-:Y:S02]  /*7760*/  HADD2.F32 R47, -RZ, R48.reuse.H0_H0 ;  /* 0x20000030ff2f7230 */ /* 0x100fe40000004100 */
[C---:B------:R-:W-:Y:S01]  /*7770*/  FMUL R6, R38.reuse, R10 ;  /* 0x0000000a26067220 */ /* 0x040fe20000400000 */
[C---:B------:R-:W-:Y:S01]  /*7780*/  FFMA R3, R41.reuse, R42, R3 ;  /* 0x0000002a29037223 */ /* 0x040fe20000000003 */
[----:B------:R-:W-:Y:S02]  /*7790*/  HADD2.F32 R48, -RZ, R48.H1_H1 ;  /* 0x30000030ff307230 */ /* 0x000fe40000004100 */
[C---:B------:R-:W-:Y:S01]  /*77a0*/  FFMA R7, R41.reuse, R44, R7 ;  /* 0x0000002c29077223 */ /* 0x040fe20000000007 */
[C---:B------:R-:W-:Y:S01]  /*77b0*/  FFMA R4, R41.reuse, R45, R4 ;  /* 0x0000002d29047223 */ /* 0x040fe20000000004 */
[C---:B------:R-:W-:Y:S01]  /*77c0*/  FFMA R5, R41.reuse, R46, R5 ;  /* 0x0000002e29057223 */ /* 0x040fe20000000005 */
[----:B------:R-:W-:Y:S01]  /*77d0*/  FFMA R6, R41, R47, R6 ;  /* 0x0000002f29067223 */ /* 0x000fe20000000006 */
[----:B------:R-:W-:Y:S01]  /*77e0*/  FMUL R11, R38, R11 ;  /* 0x0000000b260b7220 */ /* 0x000fe20000400000 */
[----:B------:R-:W-:Y:S01]  /*77f0*/  F2FP.F16.E5M2.UNPACK_B R40, R79.H1 ;  /* 0x0000004fff28723e */ /* 0x000fe200030004ff */
[--C-:B------:R-:W-:Y:S01]  /*7800*/  HADD2.F32 R51, -RZ, R52.reuse.H0_H0 ;  /* 0x20000034ff337230 */ /* 0x100fe20000004100 */
[----:B-1----:R-:W-:Y:S01]  /*7810*/  F2FP.SATFINITE.E5M2.F32.PACK_AB_MERGE_C R105, R7, R3, RZ ;  /* 0x000000030769723e */ /* 0x002fe200048060ff */
[C---:B------:R-:W-:Y:S01]  /*7820*/  FFMA R11, R41.reuse, R48, R11 ;  /* 0x00000030290b7223 */ /* 0x040fe2000000000b */
[C---:B------:R-:W-:Y:S01]  /*7830*/  FFMA R8, R41.reuse, R49, R8 ;  /* 0x0000003129087223 */ /* 0x040fe20000000008 */
[----:B------:R-:W-:Y:S01]  /*7840*/  FFMA R9, R41, R50, R9 ;  /* 0x0000003229097223 */ /* 0x000fe20000000009 */
[----:B------:R-:W-:Y:S01]  /*7850*/  F2FP.SATFINITE.E5M2.F32.PACK_AB_MERGE_C R104, R2, R0, R105 ;  /* 0x000000000268723e */ /* 0x000fe20004806069 */
[----:B------:R-:W-:Y:S01]  /*7860*/  HADD2.F32 R52, -RZ, R52.H1_H1 ;  /* 0x30000034ff347230 */ /* 0x000fe20000004100 */
[----:B------:R-:W-:Y:S01]  /*7870*/  F2FP.SATFINITE.E5M2.F32.PACK_AB_MERGE_C R106, R11, R6, RZ ;  /* 0x000000060b6a723e */ /* 0x000fe200048060ff */
[C---:B------:R-:W-:Y:S01]  /*7880*/  FMUL R10, R38.reuse, R14 ;  /* 0x0000000e260a7220 */ /* 0x040fe20000400000 */
[C---:B------:R-:W-:Y:S01]  /*7890*/  FMUL R15, R38.reuse, R15 ;  /* 0x0000000f260f7220 */ /* 0x040fe20000400000 */
[--C-:B------:R-:W-:Y:S01]  /*78a0*/  HADD2.F32 R55, -RZ, R56.reuse.H0_H0 ;  /* 0x20000038ff377230 */ /* 0x100fe20000004100 */
[----:B------:R-:W-:Y:S01]  /*78b0*/  F2FP.SATFINITE.E5M2.F32.PACK_AB_MERGE_C R105, R5, R4, R106 ;  /* 0x000000040569723e */ /* 0x000fe2000480606a */
[C---:B------:R-:W-:Y:S01]  /*78c0*/  FFMA R10, R41.reuse, R51, R10 ;  /* 0x00000033290a7223 */ /* 0x040fe2000000000a */
[C---:B------:R-:W-:Y:S01]  /*78d0*/  FFMA R15, R41.reuse, R52, R15 ;  /* 0x00000034290f7223 */ /* 0x040fe2000000000f */
[C---:B------:R-:W-:Y:S01]  /*78e0*/  FFMA R12, R41.reuse, R53, R12 ;  /* 0x00000035290c7223 */ /* 0x040fe2000000000c */
[C---:B------:R-:W-:Y:S01]  /*78f0*/  FFMA R13, R41.reuse, R54, R13 ;  /* 0x00000036290d7223 */ /* 0x040fe2000000000d */
[----:B------:R-:W-:Y:S02]  /*7900*/  HADD2.F32 R56, -RZ, R56.H1_H1 ;  /* 0x30000038ff387230 */ /* 0x000fe40000004100 */
[C---:B------:R-:W-:Y:S01]  /*7910*/  FMUL R14, R38.reuse, R18 ;  /* 0x00000012260e7220 */ /* 0x040fe20000400000 */
[C---:B------:R-:W-:Y:S01]  /*7920*/  FMUL R19, R38.reuse, R19 ;  /* 0x0000001326137220 */ /* 0x040fe20000400000 */
[--C-:B------:R-:W-:Y:S02]  /*7930*/  HADD2.F32 R59, -RZ, R60.reuse.H0_H0 ;  /* 0x2000003cff3b7230 */ /* 0x100fe40000004100 */
[C---:B------:R-:W-:Y:S01]  /*7940*/  FMUL R18, R38.reuse, R22 ;  /* 0x0000001626127220 */ /* 0x040fe20000400000 */
[C---:B------:R-:W-:Y:S01]  /*7950*/  FFMA R14, R41.reuse, R55, R14 ;  /* 0x00000037290e7223 */ /* 0x040fe2000000000e */
[----:B------:R-:W-:Y:S02]  /*7960*/  HADD2.F32 R60, -RZ, R60.H1_H1 ;  /* 0x3000003cff3c7230 */ /* 0x000fe40000004100 */
        /* <DEDUP_REMOVED lines=8> */
[C---:B------:R-:W-:Y:S01]  /*79f0*/  FFMA R23, R41.reuse, R60, R23 ;  /* 0x0000003c29177223 */ /* 0x040fe20000000017 */
[C---:B------:R-:W-:Y:S01]  /*7a00*/  FMUL R27, R38.reuse, R27 ;  /* 0x0000001b261b7220 */ /* 0x040fe20000400000 */
[C---:B------:R-:W-:Y:S01]  /*7a10*/  FFMA R20, R41.reuse, R61, R20 ;  /* 0x0000003d29147223 */ /* 0x040fe20000000014 */
[C---:B------:R-:W-:Y:S01]  /*7a20*/  FFMA R21, R41.reuse, R62, R21 ;  /* 0x0000003e29157223 */ /* 0x040fe20000000015 */
[--C-:B------:R-:W-:Y:S02]  /*7a30*/  HADD2.F32 R67, -RZ, R68.reuse.H0_H0 ;  /* 0x20000044ff437230 */ /* 0x100fe40000004100 */
[----:B------:R-:W-:Y:S01]  /*7a40*/  FFMA R22, R41, R63, R22 ;  /* 0x0000003f29167223 */ /* 0x000fe20000000016 */
[----:B------:R-:W-:Y:S02]  /*7a50*/  HADD2.F32 R68, -RZ, R68.H1_H1 ;  /* 0x30000044ff447230 */ /* 0x000fe40000004100 */
[C---:B------:R-:W-:Y:S01]  /*7a60*/  FMUL R26, R38.reuse, R30 ;  /* 0x0000001e261a7220 */ /* 0x040fe20000400000 */
[----:B------:R-:W-:Y:S01]  /*7a70*/  F2FP.SATFINITE.E5M2.F32.PACK_AB_MERGE_C R107, R15, R10, RZ ;  /* 0x0000000a0f6b723e */ /* 0x000fe200048060ff */
        /* <DEDUP_REMOVED lines=8> */
[----:B------:R-:W-:Y:S01]  /*7b00*/  F2FP.SATFINITE.E5M2.F32.PACK_AB_MERGE_C R106, R9, R8, R107 ;  /* 0x00000008096a723e */ /* 0x000fe2000480606b */
[----:B------:R-:W-:Y:S01]  /*7b10*/  FFMA R31, R41, R68, R31 ;  /* 0x00000044291f7223 */ /* 0x000fe2000000001f */
[----:B------:R-:W-:Y:S01]  /*7b20*/  FMUL R35, R38, R35 ;  /* 0x0000002326237220 */ /* 0x000fe20000400000 */
[----:B------:R-:W-:Y:S01]  /*7b30*/  F2FP.SATFINITE.E5M2.F32.PACK_AB_MERGE_C R107, R19, R14, RZ ;  /* 0x0000000e136b723e */ /* 0x000fe200048060ff */
[C---:B------:R-:W-:Y:S01]  /*7b40*/  FFMA R28, R41.reuse, R69, R28 ;  /* 0x00000045291c7223 */ /* 0x040fe2000000001c */
[C---:B------:R-:W-:Y:S01]  /*7b50*/  FFMA R29, R41.reuse, R70, R29 ;  /* 0x00000046291d7223 */ /* 0x040fe2000000001d */
[C---:B------:R-:W-:Y:S01]  /*7b60*/  FFMA R30, R41.reuse, R43, R30 ;  /* 0x0000002b291e7223 */ /* 0x040fe2000000001e */
[----:B------:R-:W-:Y:S01]  /*7b70*/  FFMA R35, R41, R40, R35 ;  /* 0x0000002829237223 */ /* 0x000fe20000000023 */
        /* <DEDUP_REMOVED lines=21> */
[----:B------:R-:W-:Y:S02]  /*7cd0*/  UIADD3 UR4, UP0, UPT, UR62, 0x680, URZ ;  /* 0x000006803e047890 */ /* 0x000fe4000ff1e0ff */
[----:B------:R-:W-:Y:S02]  /*7ce0*/  UIADD3 UR9, UPT, UPT, UR49, 0x40, URZ ;  /* 0x0000004031097890 */ /* 0x000fe4000fffe0ff */
[----:B------:R-:W-:Y:S02]  /*7cf0*/  UIADD3 UR8, UPT, UPT, UR44, 0x5200, URZ ;  /* 0x000052002c087890 */ /* 0x000fe4000fffe0ff */
[----:B------:R-:W-:Y:S01]  /*7d00*/  UIADD3.X UR5, UPT, UPT, URZ, UR63, URZ, UP0, !UPT ;  /* 0x0000003fff057290 */ /* 0x000fe200087fe4ff */
[----:B------:R-:W-:Y:S01]  /*7d10*/  UMOV UR10, UR50 ;  /* 0x00000032000a7c82 */ /* 0x000fe20008000000 */
[----:B------:R-:W-:Y:S07]  /*7d20*/  UMOV UR11, UR36 ;  /* 0x00000024000b7c82 */ /* 0x000fee0008000000 */
[----:B------:R2:W-:Y:S01]  /*7d30*/  UTMASTG.3D [UR8], [UR4] ;  /* 0x00000008040073b5 */ /* 0x0005e20008010000 */
[----:B------:R0:W-:Y:S01]  /*7d40*/  UTMACMDFLUSH ;  /* 0x00000000000079b7 */ /* 0x0001e20000000000 */
[----:B--2---:R-:W-:Y:S04]  /*7d50*/  DEPBAR.LE SB0, 0x1 ;  /* 0x000080400000791a */ /* 0x004fe80000000000 */
.L_x_115:
[----:B------:R-:W-:Y:S05]  /*7d60*/  BSYNC.RECONVERGENT B0 ;  /* 0x0000000000007941 */ /* 0x000fea0003800200 */
.L_x_114:
        /* <DEDUP_REMOVED lines=16> */
.L_x_119:
[----:B------:R-:W-:Y:S05]  /*7e70*/  BSYNC B0 ;  /* 0x0000000000007941 */ /* 0x000fea0003800000 */
.L_x_118:
        /* <DEDUP_REMOVED lines=17> */
.L_x_117:
[----:B------:R-:W-:Y:S05]  /*7f90*/  BSYNC B1 ;  /* 0x0000000000017941 */ /* 0x000fea0003800000 */
.L_x_116:
        /* <DEDUP_REMOVED lines=21> */
.L_x_121:
        /* <DEDUP_REMOVED lines=18> */
[----:B------:R-:W-:Y:S01]  /*8210*/  ISETP.NE.AND P6, PT, R102, RZ, PT ;  /* 0x000000ff6600720c */ /* 0x000fe20003fc5270 */
[--C-:B------:R-:W-:Y:S01]  /*8220*/  HADD2.F32 R49, -RZ, R50.reuse.H0_H0 ;  /* 0x20000032ff317230 */ /* 0x100fe20000004100 */
[----:B----4-:R-:W-:Y:S01]  /*8230*/  F2FP.F16.E5M2.UNPACK_B R58, R76 ;  /* 0x0000004cff3a723e */ /* 0x010fe200020004ff */
[----:B------:R-:W-:Y:S01]  /*8240*/  HADD2.F32 R50, -RZ, R50.H1_H1 ;  /* 0x30000032ff327230 */ /* 0x000fe20000004100 */
[----:B------:R-:W-:Y:S01]  /*8250*/  F2FP.F16.E5M2.UNPACK_B R62, R77 ;  /* 0x0000004dff3e723e */ /* 0x000fe200020004ff */
[--C-:B------:R-:W-:Y:S01]  /*8260*/  HADD2.F32 R53, -RZ, R54.reuse.H0_H0 ;  /* 0x20000036ff357230 */ /* 0x100fe20000004100 */
[----:B------:R-:W-:Y:S01]  /*8270*/  F2FP.F16.E5M2.UNPACK_B R66, R78 ;  /* 0x0000004eff42723e */ /* 0x000fe200020004ff */
[----:B------:R-:W-:Y:S01]  /*8280*/  HADD2.F32 R54, -RZ, R54.H1_H1 ;  /* 0x30000036ff367230 */ /* 0x000fe20000004100 */
[----:B------:R-:W-:Y:S01]  /*8290*/  F2FP.F16.E5M2.UNPACK_B R70, R79 ;  /* 0x0000004fff46723e */ /* 0x000fe200020004ff */
[--C-:B------:R-:W-:Y:S01]  /*82a0*/  HADD2.F32 R57, -RZ, R58.reuse.H0_H0 ;  /* 0x2000003aff397230 */ /* 0x100fe20000004100 */
[----:B------:R-:W-:Y:S01]  /*82b0*/  F2FP.F16.E5M2.UNPACK_B R56, R75.H1 ;  /* 0x0000004bff38723e */ /* 0x000fe200030004ff */
[----:B------:R-:W-:Y:S01]  /*82c0*/  HADD2.F32 R58, -RZ, R58.H1_H1 ;  /* 0x3000003aff3a7230 */ /* 0x000fe20000004100 */
[----:B------:R-:W-:Y:S01]  /*82d0*/  F2FP.F16.E5M2.UNPACK_B R60, R76.H1 ;  /* 0x0000004cff3c723e */ /* 0x000fe200030004ff */
[--C-:B------:R-:W-:Y:S01]  /*82e0*/  HADD2.F32 R61, -RZ, R62.reuse.H0_H0 ;  /* 0x2000003eff3d7230 */ /* 0x100fe20000004100 */
[----:B------:R-:W-:Y:S01]  /*82f0*/  F2FP.F16.E5M2.UNPACK_B R64, R77.H1 ;  /* 0x0000004dff40723e */ /* 0x000fe200030004ff */
[----:B------:R-:W-:Y:S01]  /*8300*/  HADD2.F32 R62, -RZ, R62.H1_H1 ;  /* 0x3000003eff3e7230 */ /* 0x000fe20000004100 */
[----:B------:R-:W-:Y:S01]  /*8310*/  F2FP.F16.E5M2.UNPACK_B R68, R78.H1 ;  /* 0x0000004eff44723e */ /* 0x000fe200030004ff */
        /* <DEDUP_REMOVED lines=112> */
[----:B------:R-:W-:Y:S02]  /*8a20*/  UIADD3 UR4, UPT, UPT, UR44, 0x4200, URZ ;  /* 0x000042002c047890 */ /* 0x000fe4000fffe0ff */
[----:B------:R-:W-:Y:S01]  /*8a30*/  UIADD3 UR9, UPT, UPT, UR49, 0x80, URZ ;  /* 0x0000008031097890 */ /* 0x000fe2000fffe0ff */
[----:B------:R-:W-:Y:S01]  /*8a40*/  UMOV UR10, UR50 ;  /* 0x00000032000a7c82 */ /* 0x000fe20008000000 */
[----:B------:R-:W-:Y:S02]  /*8a50*/  UMOV UR11, UR36 ;  /* 0x00000024000b7c82 */ /* 0x000fe40008000000 */
        /* <DEDUP_REMOVED lines=8> */
.L_x_123:
[----:B------:R-:W-:Y:S05]  /*8ae0*/  BSYNC.RECONVERGENT B0 ;  /* 0x0000000000007941 */ /* 0x000fea0003800200 */
.L_x_122:
        /* <DEDUP_REMOVED lines=16> */
.L_x_127:
[----:B------:R-:W-:Y:S05]  /*8bf0*/  BSYNC B0 ;  /* 0x0000000000007941 */ /* 0x000fea0003800000 */
.L_x_126:
        /* <DEDUP_REMOVED lines=17> */
.L_x_125:
[----:B------:R-:W-:Y:S05]  /*8d10*/  BSYNC B1 ;  /* 0x0000000000017941 */ /* 0x000fea0003800000 */
.L_x_124:
        /* <DEDUP_REMOVED lines=21> */
.L_x_129:
[----:B------:R-:W-:Y:S01]  /*8e70*/  ISETP.NE.AND P0, PT, R97, RZ, PT ;  /* 0x000000ff6100720c */ /* 0x000fe20003f05270 */
[----:B------:R-:W-:Y:S05]  /*8e80*/  WARPSYNC.ALL ;  /* 0x0000000000007948 */ /* 0x000fea0003800000 */
[----:B------:R-:W-:Y:S01]  /*8e90*/  R2UR UR4, R39 ;  /* 0x00000000270472ca */ /* 0x000fe200000e0000 */
[----:B------:R-:W2:Y:S01]  /*8ea0*/  S2UR UR6, SR_CgaCtaId ;  /* 0x00000000000679c3 */ /* 0x000ea20000008800 */
[-C--:B------:R-:W-:Y:S01]  /*8eb0*/  F2FP.F16.E5M2.UNPACK_B R42, R72.reuse ;  /* 0x00000048ff2a723e */ /* 0x080fe200020004ff */
[----:B------:R-:W-:Y:S01]  /*8ec0*/  BSSY.RECONVERGENT B0, `(.L_x_130) ;  /* 0x000009b000007945 */ /* 0x000fe20003800200 */
[----:B------:R-:W-:Y:S02]  /*8ed0*/  F2FP.F16.E5M2.UNPACK_B R72, R72.H1 ;  /* 0x00000048ff48723e */ /* 0x000fe400030004ff */
[-C--:B------:R-:W-:Y:S01]  /*8ee0*/  F2FP.F16.E5M2.UNPACK_B R46, R73.reuse ;  /* 0x00000049ff2e723e */ /* 0x080fe200020004ff */
[--C-:B------:R-:W-:Y:S01]  /*8ef0*/  HADD2.F32 R40, -RZ, R42.reuse.H0_H0 ;  /* 0x2000002aff287230 */ /* 0x100fe20000004100 */
[----:B------:R-:W-:Y:S01]  /*8f00*/  F2FP.F16.E5M2.UNPACK_B R73, R73.H1 ;  /* 0x00000049ff49723e */ /* 0x000fe200030004ff */
[----:B------:R-:W-:Y:S01]  /*8f10*/  HADD2.F32 R42, -RZ, R42.H1_H1 ;  /* 0x3000002aff2a7230 */ /* 0x000fe20000004100 */
[-C--:B------:R-:W-:Y:S01]  /*8f20*/  F2FP.F16.E5M2.UNPACK_B R50, R74.reuse ;  /* 0x0000004aff32723e */ /* 0x080fe200020004ff */
[----:B------:R-:W-:Y:S01]  /*8f30*/  HADD2.F32 R43, -RZ, R72.H0_H0 ;  /* 0x20000048ff2b7230 */ /* 0x000fe20000004100 */
[----:B------:R-:W-:Y:S01]  /*8f40*/  F2FP.F16.E5M2.UNPACK_B R74, R74.H1 ;  /* 0x0000004aff4a723e */ /* 0x000fe200030004ff */
[----:B------:R-:W-:Y:S01]  /*8f50*/  LDTM.16dp32bit_t0_t15.x32 R4, tmem[UR4+0xc0] ;  /* 0x0000c004000479ee */ /* 0x000fe20008a80000 */
[----:B------:R-:W3:Y:S01]  /*8f60*/  LDTM.16dp32bit_t16_t31.x32 R4, tmem[UR4+0xe0] ;  /* 0x0000e004000479ee */ /* 0x000ee20008aa0000 */
[----:B------:R-:W-:Y:S01]  /*8f70*/  NOP ;  /* 0x0000000000007918 */ /* 0x000fe20000000000 */
[--C-:B------:R-:W-:Y:S01]  /*8f80*/  HADD2.F32 R45, -RZ, R46.reuse.H0_H0 ;  /* 0x2000002eff2d7230 */ /* 0x100fe20000004100 */
[----:B------:R-:W-:Y:S01]  /*8f90*/  R2UR UR5, R71 ;  /* 0x00000000470572ca */ /* 0x000fe200000e0000 */
[----:B------:R-:W-:Y:S01]  /*8fa0*/  HADD2.F32 R46, -RZ, R46.H1_H1 ;  /* 0x3000002eff2e7230 */ /* 0x000fe20000004100 */
[----:B------:R-:W-:Y:S01]  /*8fb0*/  F2FP.F16.E5M2.UNPACK_B R54, R75 ;  /* 0x0000004bff36723e */ /* 0x000fe200020004ff */
        /* <DEDUP_REMOVED lines=10> */
[----:B------:R-:W-:Y:S01]  /*9060*/  UIADD3 UR4, UPT, UPT, UR5, 0xe0, URZ ;  /* 0x000000e005047890 */ /* 0x000fe2000fffe0ff */
[----:B------:R-:W-:Y:S01]  /*9070*/  HADD2.F32 R59, -RZ, R58.H1_H1 ;  /* 0x3000003aff3b7230 */ /* 0x000fe20000004100 */
[----:B------:R-:W-:Y:S01]  /*9080*/  F2FP.F16.E5M2.UNPACK_B R76, R76.H1 ;  /* 0x0000004cff4c723e */ /* 0x000fe200030004ff */
[--C-:B------:R-:W-:Y:S01]  /*9090*/  HADD2.F32 R60, -RZ, R62.reuse.H0_H0 ;  /* 0x2000003eff3c7230 */ /* 0x100fe20000004100 */
[----:B------:R-:W-:Y:S01]  /*90a0*/  F2FP.F16.E5M2.UNPACK_B R77, R77.H1 ;  /* 0x0000004dff4d723e */ /* 0x000fe200030004ff */
[----:B------:R-:W-:Y:S01]  /*90b0*/  HADD2.F32 R63, -RZ, R62.H1_H1 ;  /* 0x3000003eff3f7230 */ /* 0x000fe20000004100 */
[----:B------:R-:W-:Y:S01]  /*90c0*/  F2FP.F16.E5M2.UNPACK_B R78, R78.H1 ;  /* 0x0000004eff4e723e */ /* 0x000fe200030004ff */
[--C-:B------:R-:W-:Y:S01]  /*90d0*/  HADD2.F32 R64, -RZ, R66.reuse.H0_H0 ;  /* 0x20000042ff407230 */ /* 0x100fe20000004100 */
[----:B--2---:R-:W-:Y:S01]  /*90e0*/  UPRMT UR4, UR6, 0x654, UR4 ;  /* 0x0000065406047896 */ /* 0x004fe20008000004 */
        /* <DEDUP_REMOVED lines=8> */
[----:B------:R-:W-:Y:S01]  /*9170*/  SYNCS.ARRIVE.TRANS64.RED.A1T0 RZ, [UR4], RZ ;  /* 0x000000ffffff79a7 */ /* 0x000fe20008100404 */
[C---:B------:R-:W-:Y:S01]  /*9180*/  FMUL R16, R38.reuse, R16 ;  /* 0x0000001026107220 */ /* 0x040fe20000400000 */
[C---:B------:R-:W-:Y:S01]  /*9190*/  FMUL R17, R38.reuse, R17 ;  /* 0x0000001126117220 */ /* 0x040fe20000400000 */
[C---:B------:R-:W-:Y:S01]  /*91a0*/  FMUL R0, R38.reuse, R20 ;  /* 0x0000001426007220 */ /* 0x040fe20000400000 */
[C---:B------:R-:W-:Y:S01]  /*91b0*/  FMUL R2, R38.reuse, R21 ;  /* 0x0000001526027220 */ /* 0x040fe20000400000 */
[C---:B------:R-:W-:Y:S01]  /*91c0*/  FMUL R20, R38.reuse, R25 ;  /* 0x0000001926147220 */ /* 0x040fe20000400000 */
[----:B------:R-:W-:Y:S02]  /*91d0*/  HADD2.F32 R67, -RZ, R66.H1_H1 ;  /* 0x30000042ff437230 */ /* 0x000fe40000004100 */
[C---:B------:R-:W-:Y:S01]  /*91e0*/  FMUL R6, R38.reuse, R6 ;  /* 0x0000000626067220 */ /* 0x040fe20000400000 */
[----:B------:R-:W-:Y:S02]  /*91f0*/  HADD2.F32 R44, -RZ, R72.H1_H1 ;  /* 0x30000048ff2c7230 */ /* 0x000fe40000004100 */
[C---:B------:R-:W-:Y:S01]  /*9200*/  FMUL R7, R38.reuse, R7 ;  /* 0x0000000726077220 */ /* 0x040fe20000400000 */
[--C-:B------:R-:W-:Y:S02]  /*9210*/  HADD2.F32 R47, -RZ, R73.reuse.H0_H0 ;  /* 0x20000049ff2f7230 */ /* 0x100fe40000004100 */
[C---:B------:R-:W-:Y:S01]  /*9220*/  FFMA R6, R41.reuse, R43, R6 ;  /* 0x0000002b29067223 */ /* 0x040fe20000000006 */
[--C-:B------:R-:W-:Y:S02]  /*9230*/  HADD2.F32 R40, -RZ, R68.reuse.H0_H0 ;  /* 0x20000044ff287230 */ /* 0x100fe40000004100 */
[C---:B------:R-:W-:Y:S01]  /*9240*/  FFMA R7, R41.reuse, R44, R7 ;  /* 0x0000002c29077223 */ /* 0x040fe20000000007 */
[C---:B------:R-:W-:Y:S01]  /*9250*/  FFMA R8, R41.reuse, R45, R8 ;  /* 0x0000002d29087223 */ /* 0x040fe20000000008 */
[----:B------:R-:W-:Y:S01]  /*9260*/  FFMA R9, R41, R46, R9 ;  /* 0x0000002e29097223 */ /* 0x000fe20000000009 */
[----:B------:R-:W-:Y:S02]  /*9270*/  HADD2.F32 R43, -RZ, R68.H1_H1 ;  /* 0x30000044ff2b7230 */ /* 0x000fe40000004100 */
[C---:B------:R-:W-:Y:S01]  /*9280*/  FMUL R10, R38.reuse, R10 ;  /* 0x0000000a260a7220 */ /* 0x040fe20000400000 */
[----:B------:R-:W-:Y:S01]  /*9290*/  HADD2.F32 R48, -RZ, R73.H1_H1 ;  /* 0x30000049ff307230 */ /* 0x000fe20000004100 */
[----:B------:R-:W-:Y:S01]  /*92a0*/  F2FP.SATFINITE.E5M2.F32.PACK_AB_MERGE_C R100, R7, R6, RZ ;  /* 0x000000060764723e */ /* 0x000fe200048060ff */
[C---:B------:R-:W-:Y:S01]  /*92b0*/  FMUL R7, R38.reuse, R24 ;  /* 0x0000001826077220 */ /* 0x040fe20000400000 */
[----:B------:R-:W-:Y:S01]  /*92c0*/  FFMA R10, R41, R47, R10 ;  /* 0x0000002f290a7223 */ /* 0x000fe2000000000a */
[C---:B------:R-:W-:Y:S01]  /*92d0*/  FMUL R24, R38.reuse, R29 ;  /* 0x0000001d26187220 */ /* 0x040fe20000400000 */
[----:B------:R-:W-:Y:S01]  /*92e0*/  F2FP.SATFINITE.E5M2.F32.PACK_AB_MERGE_C R100, R5, R4, R100 ;  /* 0x000000040564723e */ /* 0x000fe20004806064 */
[C---:B------:R-:W-:Y:S01]  /*92f0*/  FMUL R11, R38.reuse, R11 ;  /* 0x0000000b260b7220 */ /* 0x040fe20000400000 */
[--C-:B------:R-:W-:Y:S02]  /*9300*/  HADD2.F32 R51, -RZ, R74.reuse.H0_H0 ;  /* 0x2000004aff337230 */ /* 0x100fe40000004100 */
[C---:B------:R-:W-:Y:S01]  /*9310*/  FMUL R14, R38.reuse, R14 ;  /* 0x0000000e260e7220 */ /* 0x040fe20000400000 */
[----:B------:R-:W-:Y:S02]  /*9320*/  HADD2.F32 R52, -RZ, R74.H1_H1 ;  /* 0x3000004aff347230 */ /* 0x000fe40000004100 */
[C---:B------:R-:W-:Y:S01]  /*9330*/  FFMA R11, R41.reuse, R48, R11 ;  /* 0x00000030290b7223 */ /* 0x040fe2000000000b */
[C---:B------:R-:W-:Y:S01]  /*9340*/  FFMA R12, R41.reuse, R49, R12 ;  /* 0x00000031290c7223 */ /* 0x040fe2000000000c */
[C---:B------:R-:W-:Y:S01]  /*9350*/  FFMA R13, R41.reuse, R50, R13 ;  /* 0x00000032290d7223 */ /* 0x040fe2000000000d */
[----:B------:R-:W-:Y:S01]  /*9360*/  FFMA R14, R41, R51, R14 ;  /* 0x00000033290e7223 */ /* 0x000fe2000000000e */
[C---:B------:R-:W-:Y:S01]  /*9370*/  FMUL R15, R38.reuse, R15 ;  /* 0x0000000f260f7220 */ /* 0x040fe20000400000 */
[--C-:B------:R-:W-:Y:S01]  /*9380*/  HADD2.F32 R55, -RZ, R75.reuse.H0_H0 ;  /* 0x2000004bff377230 */ /* 0x100fe20000004100 */
[----:B------:R-:W-:Y:S01]  /*9390*/  F2FP.SATFINITE.E5M2.F32.PACK_AB_MERGE_C R101, R11, R10, RZ ;  /* 0x0000000a0b65723e */ /* 0x000fe200048060ff */
[----:B------:R-:W-:Y:S02]  /*93a0*/  HADD2.F32 R56, -RZ, R75.H1_H1 ;  /* 0x3000004bff387230 */ /* 0x000fe40000004100 */
[C---:B------:R-:W-:Y:S01]  /*93b0*/  FFMA R15, R41.reuse, R52, R15 ;  /* 0x00000034290f7223 */ /* 0x040fe2000000000f */
[----:B------:R-:W-:Y:S01]  /*93c0*/  FFMA R16, R41, R53, R16 ;  /* 0x0000003529107223 */ /* 0x000fe20000000010 */
[----:B------:R-:W-:Y:S01]  /*93d0*/  F2FP.SATFINITE.E5M2.F32.PACK_AB_MERGE_C R101, R9, R8, R101 ;  /* 0x000000080965723e */ /* 0x000fe20004806065 */
[----:B------:R-:W-:Y:S01]  /*93e0*/  FFMA R17, R41, R54, R17 ;  /* 0x0000003629117223 */ /* 0x000fe20000000011 */
[C---:B------:R-:W-:Y:S01]  /*93f0*/  FMUL R18, R38.reuse, R18 ;  /* 0x0000001226127220 */ /* 0x040fe20000400000 */
[----:B------:R-:W-:Y:S01]  /*9400*/  F2FP.SATFINITE.E5M2.F32.PACK_AB_MERGE_C R102, R15, R14, RZ ;  /* 0x0000000e0f66723e */ /* 0x000fe200048060ff */
[C---:B------:R-:W-:Y:S01]  /*9410*/  FMUL R19, R38.reuse, R19 ;  /* 0x0000001326137220 */ /* 0x040fe20000400000 */
[--C-:B------:R-:W-:Y:S02]  /*9420*/  HADD2.F32 R58, -RZ, R76.reuse.H0_H0 ;  /* 0x2000004cff3a7230 */ /* 0x100fe40000004100 */
[----:B------:R-:W-:Y:S01]  /*9430*/  FFMA R18, R41, R55, R18 ;  /* 0x0000003729127223 */ /* 0x000fe20000000012 */
[----:B------:R-:W-:Y:S01]  /*9440*/  F2FP.SATFINITE.E5M2.F32.PACK_AB_MERGE_C R102, R13, R12, R102 ;  /* 0x0000000c0d66723e */ /* 0x000fe20004806066 */
[C---:B------:R-:W-:Y:S01]  /*9450*/  FFMA R19, R41.reuse, R56, R19 ;  /* 0x0000003829137223 */ /* 0x040fe20000000013 */
[----:B------:R-:W-:Y:S02]  /*9460*/  HADD2.F32 R61, -RZ, R76.H1_H1 ;  /* 0x3000004cff3d7230 */ /* 0x000fe40000004100 */
[C---:B------:R-:W-:Y:S01]  /*9470*/  FMUL R3, R38.reuse, R22 ;  /* 0x0000001626037220 */ /* 0x040fe20000400000 */
        /* <DEDUP_REMOVED lines=10> */
[C---:B------:R-:W-:Y:S01]  /*9520*/  FMUL R23, R38.reuse, R28 ;  /* 0x0000001c26177220 */ /* 0x040fe20000400000 */
[----:B------:R-:W-:Y:S01]  /*9530*/  F2FP.F16.E5M2.UNPACK_B R79, R79.H1 ;  /* 0x0000004fff4f723e */ /* 0x000fe200030004ff */
        /* <DEDUP_REMOVED lines=9> */
[C---:B------:R-:W-:Y:S01]  /*95d0*/  FFMA R24, R41.reuse, R67, R24 ;  /* 0x0000004329187223 */ /* 0x040fe20000000018 */
[C---:B------:R-:W-:Y:S01]  /*95e0*/  FMUL R28, R38.reuse, R33 ;  /* 0x00000021261c7220 */ /* 0x040fe20000400000 */
[--C-:B------:R-:W-:Y:S02]  /*95f0*/  HADD2.F32 R42, -RZ, R79.reuse.H0_H0 ;  /* 0x2000004fff2a7230 */ /* 0x100fe40000004100 */
[C---:B------:R-:W-:Y:S01]  /*9600*/  FFMA R25, R41.reuse, R66, R25 ;  /* 0x0000004229197223 */ /* 0x040fe20000000019 */
[----:B------:R-:W-:Y:S02]  /*9610*/  HADD2.F32 R71, -RZ, R79.H1_H1 ;  /* 0x3000004fff477230 */ /* 0x000fe40000004100 */
[C---:B------:R-:W-:Y:S01]  /*9620*/  FMUL R29, R38.reuse, R34 ;  /* 0x00000022261d7220 */ /* 0x040fe20000400000 */
        /* <DEDUP_REMOVED lines=9> */
[----:B-1----:R-:W-:Y:S01]  /*96c0*/  F2FP.SATFINITE.E5M2.F32.PACK_AB_MERGE_C R105, R22, R21, RZ ;  /* 0x000000151669723e */ /* 0x002fe200048060ff */
[----:B------:R1:W-:Y:S01]  /*96d0*/  STS.128 [R84+UR44+0x5200], R100 ;  /* 0x0052006454007988 */ /* 0x0003e20008000c2c */
[----:B------:R-:W-:Y:S02]  /*96e0*/  F2FP.SATFINITE.E5M2.F32.PACK_AB_MERGE_C R64, R26, R25, RZ ;  /* 0x000000191a40723e */ /* 0x000fe400048060ff */
[----:B------:R-:W-:Y:S02]  /*96f0*/  F2FP.SATFINITE.E5M2.F32.PACK_AB_MERGE_C R67, R30, R29, RZ ;  /* 0x0000001d1e43723e */ /* 0x000fe400048060ff */
[----:B------:R-:W-:Y:S02]  /*9700*/  F2FP.SATFINITE.E5M2.F32.PACK_AB_MERGE_C R104, R2, R0, R3 ;  /* 0x000000000268723e */ /* 0x000fe40004806003 */
[----:B------:R-:W-:Y:S02]  /*9710*/  F2FP.SATFINITE.E5M2.F32.PACK_AB_MERGE_C R105, R20, R7, R105 ;  /* 0x000000071469723e */ /* 0x000fe40004806069 */
[----:B------:R-:W-:Y:S02]  /*9720*/  F2FP.SATFINITE.E5M2.F32.PACK_AB_MERGE_C R106, R24, R23, R64 ;  /* 0x00000017186a723e */ /* 0x000fe40004806040 */
[----:B------:R-:W-:Y:S02]  /*9730*/  F2FP.SATFINITE.E5M2.F32.PACK_AB_MERGE_C R107, R28, R27, R67 ;  /* 0x0000001b1c6b723e */ /* 0x000fe40004806043 */
[----:B------:R-:W-:Y:S03]  /*9740*/  IADD3 R36, PT, PT, R36, 0x1, RZ ;  /* 0x0000000124247810 */ /* 0x000fe60007ffe0ff */
        /* <DEDUP_REMOVED lines=18> */
.L_x_131:
[----:B------:R-:W-:Y:S05]  /*9870*/  BSYNC.RECONVERGENT B0 ;  /* 0x0000000000007941 */ /* 0x000fea0003800200 */
.L_x_130:
[----:B------:R-:W-:Y:S01]  /*9880*/  R2UR UR4, R87 ;  /* 0x00000000570472ca */ /* 0x000fe200000e0000 */
[----:B------:R-:W-:Y:S01]  /*9890*/  BAR.SYNC.DEFER_BLOCKING 0x1, 0x80 ;  /* 0x0042000000007b1d */ /* 0x000fe20000010000 */
[C---:B------:R-:W-:Y:S01]  /*98a0*/  ISETP.NE.AND P0, PT, R89.reuse, 0x2, PT ;  /* 0x000000025900780c */ /* 0x040fe20003f05270 */
[----:B------:R-:W-:Y:S01]  /*98b0*/  UISETP.NE.AND UP0, UPT, UR45, URZ, UPT ;  /* 0x000000ff2d00728c */ /* 0x000fe2000bf05270 */
[----:B------:R-:W-:Y:S01]  /*98c0*/  ISETP.NE.AND P1, PT, R36, 0x4, PT ;  /* 0x000000042400780c */ /* 0x000fe20003f25270 */
[----:B------:R-:W-:Y:S01]  /*98d0*/  UIADD3 UR30, UPT, UPT, UR38, UR59, URZ ;  /* 0x0000003b261e7290 */ /* 0x000fe2000fffe0ff */
[----:B------:R-:W-:Y:S02]  /*98e0*/  SEL R5, RZ, 0x1, P0 ;  /* 0x00000001ff057807 */ /* 0x000fe40000000000 */
[----:B------:R-:W-:Y:S02]  /*98f0*/  SEL R3, RZ, 0x1, P1 ;  /* 0x00000001ff037807 */ /* 0x000fe40000800000 */
[----:B------:R-:W-:Y:S02]  /*9900*/  LOP3.LUT R92, R92, R5, RZ, 0x3c, !PT ;  /* 0x000000055c5c7212 */ /* 0x000fe400078e3cff */
[----:B------:R-:W-:Y:S01]  /*9910*/  LOP3.LUT R94, R94, R3, RZ, 0x3c, !PT ;  /* 0x000000035e5e7212 */ /* 0x000fe200078e3cff */
[----:B------:R-:W-:Y:S01]  /*9920*/  UIADD3 UR31, UPT, UPT, UR37, UR4, URZ ;  /* 0x00000004251f7290 */ /* 0x000fe2000fffe0ff */
[----:B------:R-:W-:Y:S02]  /*9930*/  SEL R89, R89, RZ, P0 ;  /* 0x000000ff59597207 */ /* 0x000fe40000000000 */
[----:B------:R-:W-:Y:S01]  /*9940*/  SEL R36, R36, RZ, P1 ;  /* 0x000000ff24247207 */ /* 0x000fe20000800000 */
[----:B------:R-:W-:Y:S01]  /*9950*/  UMOV UR36, UR58 ;  /* 0x0000003a00247c82 */ /* 0x000fe20008000000 */
[----:B------:R-:W-:Y:S07]  /*9960*/  BRA.U UP0, `(.L_x_132) ;  /* 0xffffffb900e07547 */ /* 0x000fee000b83ffff */
[----:B------:R-:W-:Y:S05]  /*9970*/  EXIT ;  /* 0x000000000000794d */ /* 0x000fea0003800000 */
.L_x_24:
[----:B-1----:R1:W3:Y:S02]  /*9980*/  SYNCS.PHASECHK.TRANS64.TRYWAIT P0, [R0+URZ+0x110], R3 ;  /* 0x00011003000075a7 */ /* 0x0022e400080011ff */
[----:B---3--:R-:W-:Y:S05]  /*9990*/  @!P0 NANOSLEEP.SYNCS 0x989680 ;  /* 0x009896800000895d */ /* 0x008fea0003900000 */
[----:B------:R-:W3:Y:S02]  /*99a0*/  @!P0 SYNCS.PHASECHK.TRANS64 P0, [R0+URZ+0x110], R3 ;  /* 0x00011003000085a7 */ /* 0x000ee400080010ff */
[----:B---3--:R-:W-:Y:S05]  /*99b0*/  @!P0 BRA `(.L_x_24) ;  /* 0xfffffffc00f08947 */ /* 0x008fea000383ffff */
[----:B------:R-:W-:Y:S05]  /*99c0*/  BRA `(.L_x_133) ;  /* 0xffffff8000107947 */ /* 0x000fea000383ffff */
.L_x_27:
[----:B-1----:R-:W-:-:S07]  /*99d0*/  MOV R0, UR33 ;  /* 0x0000002100007c02 */ /* 0x002fce0008000f00 */
.L_x_134:
[----:B-1----:R1:W3:Y:S02]  /*99e0*/  SYNCS.PHASECHK.TRANS64.TRYWAIT P0, [R0+URZ+0x28], R3 ;  /* 0x00002803000075a7 */ /* 0x0022e400080011ff */
[----:B---3--:R-:W-:Y:S05]  /*99f0*/  @!P0 NANOSLEEP.SYNCS 0x989680 ;  /* 0x009896800000895d */ /* 0x008fea0003900000 */
[----:B------:R-:W3:Y:S02]  /*9a00*/  @!P0 SYNCS.PHASECHK.TRANS64 P0, [R0+URZ+0x28], R3 ;  /* 0x00002803000085a7 */ /* 0x000ee400080010ff */
[----:B---3--:R-:W-:Y:S05]  /*9a10*/  @!P0 BRA `(.L_x_134) ;  /* 0xfffffffc00f08947 */ /* 0x008fea000383ffff */
[----:B------:R-:W-:Y:S05]  /*9a20*/  BRA `(.L_x_26) ;  /* 0xffffff8000507947 */ /* 0x000fea000383ffff */
.L_x_34:
[----:B-1----:R-:W-:-:S07]  /*9a30*/  MOV R0, UR9 ;  /* 0x0000000900007c02 */ /* 0x002fce0008000f00 */
.L_x_135:
[----:B-1----:R1:W3:Y:S02]  /*9a40*/  SYNCS.PHASECHK.TRANS64.TRYWAIT P0, [R0+URZ+0x28], R3 ;  /* 0x00002803000075a7 */ /* 0x0022e400080011ff */
[----:B---3--:R-:W-:Y:S05]  /*9a50*/  @!P0 NANOSLEEP.SYNCS 0x989680 ;  /* 0x009896800000895d */ /* 0x008fea0003900000 */
[----:B------:R-:W3:Y:S02]  /*9a60*/  @!P0 SYNCS.PHASECHK.TRANS64 P0, [R0+URZ+0x28], R3 ;  /* 0x00002803000085a7 */ /* 0x000ee400080010ff */
[----:B---3--:R-:W-:Y:S05]  /*9a70*/  @!P0 BRA `(.L_x_135) ;  /* 0xfffffffc00f08947 */ /* 0x008fea000383ffff */
[----:B------:R-:W-:Y:S05]  /*9a80*/  BRA `(.L_x_33) ;  /* 0xffffff84000c7947 */ /* 0x000fea000383ffff */
.L_x_39:
[----:B-1----:R1:W3:Y:S02]  /*9a90*/  SYNCS.PHASECHK.TRANS64.TRYWAIT P0, [R3+URZ+0xa0], R0 ;  /* 0x0000a000030075a7 */ /* 0x0022e400080011ff */
[----:B---3--:R-:W-:Y:S05]  /*9aa0*/  @!P0 NANOSLEEP.SYNCS 0x989680 ;  /* 0x009896800000895d */ /* 0x008fea0003900000 */
[----:B------:R-:W3:Y:S02]  /*9ab0*/  @!P0 SYNCS.PHASECHK.TRANS64 P0, [R3+URZ+0xa0], R0 ;  /* 0x0000a000030085a7 */ /* 0x000ee400080010ff */
[----:B---3--:R-:W-:Y:S05]  /*9ac0*/  @!P0 BRA `(.L_x_39) ;  /* 0xfffffffc00f08947 */ /* 0x008fea000383ffff */
[----:B------:R-:W-:Y:S05]  /*9ad0*/  BRA `(.L_x_136) ;  /* 0xffffff8400ac7947 */ /* 0x000fea000383ffff */
.L_x_43:
[----:B-1----:R-:W-:-:S07]  /*9ae0*/  MOV R0, UR4 ;  /* 0x0000000400007c02 */ /* 0x002fce0008000f00 */
.L_x_137:
[----:B-1----:R1:W3:Y:S02]  /*9af0*/  SYNCS.PHASECHK.TRANS64.TRYWAIT P0, [R0+URZ], R3 ;  /* 0x00000003000075a7 */ /* 0x0022e400080011ff */
[----:B---3--:R-:W-:Y:S05]  /*9b00*/  @!P0 NANOSLEEP.SYNCS 0x989680 ;  /* 0x009896800000895d */ /* 0x008fea0003900000 */
[----:B------:R-:W3:Y:S02]  /*9b10*/  @!P0 SYNCS.PHASECHK.TRANS64 P0, [R0+URZ], R3 ;  /* 0x00000003000085a7 */ /* 0x000ee400080010ff */
[----:B---3--:R-:W-:Y:S05]  /*9b20*/  @!P0 BRA `(.L_x_137) ;  /* 0xfffffffc00f08947 */ /* 0x008fea000383ffff */
[----:B------:R-:W-:Y:S05]  /*9b30*/  BRA `(.L_x_138) ;  /* 0xffffff8c00547947 */ /* 0x000fea000383ffff */
.L_x_44:
[----:B------:R-:W-:-:S07]  /*9b40*/  MOV R0, UR5 ;  /* 0x0000000500007c02 */ /* 0x000fce0008000f00 */
.L_x_139:
[----:B-1----:R1:W3:Y:S02]  /*9b50*/  SYNCS.PHASECHK.TRANS64.TRYWAIT P0, [R0+URZ], R3 ;  /* 0x00000003000075a7 */ /* 0x0022e400080011ff */
[----:B---3--:R-:W-:Y:S05]  /*9b60*/  @!P0 NANOSLEEP.SYNCS 0x989680 ;  /* 0x009896800000895d */ /* 0x008fea0003900000 */
[----:B------:R-:W3:Y:S02]  /*9b70*/  @!P0 SYNCS.PHASECHK.TRANS64 P0, [R0+URZ], R3 ;  /* 0x00000003000085a7 */ /* 0x000ee400080010ff */
[----:B---3--:R-:W-:Y:S05]  /*9b80*/  @!P0 BRA `(.L_x_139) ;  /* 0xfffffffc00f08947 */ /* 0x008fea000383ffff */
[----:B------:R-:W-:Y:S05]  /*9b90*/  BRA `(.L_x_140) ;  /* 0xffffff8c00607947 */ /* 0x000fea000383ffff */
.L_x_45:
[----:B------:R-:W-:-:S07]  /*9ba0*/  MOV R0, UR5 ;  /* 0x0000000500007c02 */ /* 0x000fce0008000f00 */
.L_x_141:
[----:B-1----:R1:W3:Y:S02]  /*9bb0*/  SYNCS.PHASECHK.TRANS64.TRYWAIT P0, [R0+URZ], R3 ;  /* 0x00000003000075a7 */ /* 0x0022e400080011ff */
[----:B---3--:R-:W-:Y:S05]  /*9bc0*/  @!P0 NANOSLEEP.SYNCS 0x989680 ;  /* 0x009896800000895d */ /* 0x008fea0003900000 */
[----:B------:R-:W3:Y:S02]  /*9bd0*/  @!P0 SYNCS.PHASECHK.TRANS64 P0, [R0+URZ], R3 ;  /* 0x00000003000085a7 */ /* 0x000ee400080010ff */
[----:B---3--:R-:W-:Y:S05]  /*9be0*/  @!P0 BRA `(.L_x_141) ;  /* 0xfffffffc00f08947 */ /* 0x008fea000383ffff */
[----:B------:R-:W-:Y:S05]  /*9bf0*/  BRA `(.L_x_142) ;  /* 0xffffff8c006c7947 */ /* 0x000fea000383ffff */
.L_x_46:
[----:B------:R-:W-:-:S07]  /*9c00*/  MOV R0, UR5 ;  /* 0x0000000500007c02 */ /* 0x000fce0008000f00 */
.L_x_143:
[----:B-1----:R1:W3:Y:S02]  /*9c10*/  SYNCS.PHASECHK.TRANS64.TRYWAIT P0, [R0+URZ], R3 ;  /* 0x00000003000075a7 */ /* 0x0022e400080011ff */
[----:B---3--:R-:W-:Y:S05]  /*9c20*/  @!P0 NANOSLEEP.SYNCS 0x989680 ;  /* 0x009896800000895d */ /* 0x008fea0003900000 */
[----:B------:R-:W3:Y:S02]  /*9c30*/  @!P0 SYNCS.PHASECHK.TRANS64 P0, [R0+URZ], R3 ;  /* 0x00000003000085a7 */ /* 0x000ee400080010ff */
[----:B---3--:R-:W-:Y:S05]  /*9c40*/  @!P0 BRA `(.L_x_143) ;  /* 0xfffffffc00f08947 */ /* 0x008fea000383ffff */
[----:B------:R-:W-:Y:S05]  /*9c50*/  BRA `(.L_x_144) ;  /* 0xffffff8c00787947 */ /* 0x000fea000383ffff */
.L_x_49:
[----:B--2---:R2:W3:Y:S02]  /*9c60*/  SYNCS.PHASECHK.TRANS64.TRYWAIT P0, [R2+URZ+0x100], R5 ;  /* 0x00010005020075a7 */ /* 0x0044e400080011ff */
[----:B---3--:R-:W-:Y:S05]  /*9c70*/  @!P0 NANOSLEEP.SYNCS 0x989680 ;  /* 0x009896800000895d */ /* 0x008fea0003900000 */
[----:B------:R-:W3:Y:S02]  /*9c80*/  @!P0 SYNCS.PHASECHK.TRANS64 P0, [R2+URZ+0x100], R5 ;  /* 0x00010005020085a7 */ /* 0x000ee400080010ff */
[----:B---3--:R-:W-:Y:S05]  /*9c90*/  @!P0 BRA `(.L_x_49) ;  /* 0xfffffffc00f08947 */ /* 0x008fea000383ffff */
[----:B------:R-:W-:Y:S05]  /*9ca0*/  BRA `(.L_x_145) ;  /* 0xffffff8c00dc7947 */ /* 0x000fea000383ffff */
.L_x_50:
[----:B------:R-:W-:-:S07]  /*9cb0*/  MOV R2, UR4 ;  /* 0x0000000400027c02 */ /* 0x000fce0008000f00 */
.L_x_146:
[----:B--2---:R2:W3:Y:S02]  /*9cc0*/  SYNCS.PHASECHK.TRANS64.TRYWAIT P0, [R2+URZ+0xb0], R5 ;  /* 0x0000b005020075a7 */ /* 0x0044e400080011ff */
[----:B---3--:R-:W-:Y:S05]  /*9cd0*/  @!P0 NANOSLEEP.SYNCS 0x989680 ;  /* 0x009896800000895d */ /* 0x008fea0003900000 */
[----:B------:R-:W3:Y:S02]  /*9ce0*/  @!P0 SYNCS.PHASECHK.TRANS64 P0, [R2+URZ+0xb0], R5 ;  /* 0x0000b005020085a7 */ /* 0x000ee400080010ff */
[----:B---3--:R-:W-:Y:S05]  /*9cf0*/  @!P0 BRA `(.L_x_146) ;  /* 0xfffffffc00f08947 */ /* 0x008fea000383ffff */
[----:B------:R-:W-:Y:S05]  /*9d00*/  BRA `(.L_x_147) ;  /* 0xffffff8c00ec7947 */ /* 0x000fea000383ffff */
.L_x_51:
[----:B--2---:R2:W3:Y:S02]  /*9d10*/  SYNCS.PHASECHK.TRANS64.TRYWAIT P1, [R2+URZ+0xa0], R5 ;  /* 0x0000a005020075a7 */ /* 0x0044e400080211ff */
[----:B---3--:R-:W-:Y:S05]  /*9d20*/  @!P1 NANOSLEEP.SYNCS 0x989680 ;  /* 0x009896800000995d */ /* 0x008fea0003900000 */
[----:B------:R-:W3:Y:S02]  /*9d30*/  @!P1 SYNCS.PHASECHK.TRANS64 P1, [R2+URZ+0xa0], R5 ;  /* 0x0000a005020095a7 */ /* 0x000ee400080210ff */
[----:B---3--:R-:W-:Y:S05]  /*9d40*/  @!P1 BRA `(.L_x_51) ;  /* 0xfffffffc00f09947 */ /* 0x008fea000383ffff */
[----:B------:R-:W-:Y:S05]  /*9d50*/  BRA `(.L_x_148) ;  /* 0xffffff90001c7947 */ /* 0x000fea000383ffff */
.L_x_54:
[----:B------:R-:W-:-:S07]  /*9d60*/  MOV R0, UR4 ;  /* 0x0000000400007c02 */ /* 0x000fce0008000f00 */
.L_x_149:
[----:B--2---:R2:W3:Y:S02]  /*9d70*/  SYNCS.PHASECHK.TRANS64.TRYWAIT P0, [R0+URZ+0xb0], R3 ;  /* 0x0000b003000075a7 */ /* 0x0044e400080011ff */
[----:B---3--:R-:W-:Y:S05]  /*9d80*/  @!P0 NANOSLEEP.SYNCS 0x989680 ;  /* 0x009896800000895d */ /* 0x008fea0003900000 */
[----:B------:R-:W3:Y:S02]  /*9d90*/  @!P0 SYNCS.PHASECHK.TRANS64 P0, [R0+URZ+0xb0], R3 ;  /* 0x0000b003000085a7 */ /* 0x000ee400080010ff */
[----:B---3--:R-:W-:Y:S05]  /*9da0*/  @!P0 BRA `(.L_x_149) ;  /* 0xfffffffc00f08947 */ /* 0x008fea000383ffff */
[----:B------:R-:W-:Y:S05]  /*9db0*/  BRA `(.L_x_53) ;  /* 0xffffff9000707947 */ /* 0x000fea000383ffff */
.L_x_61:
[----:B-1----:R1:W2:Y:S02]  /*9dc0*/  SYNCS.PHASECHK.TRANS64.TRYWAIT P1, [R0+URZ+0xa0], R5 ;  /* 0x0000a005000075a7 */ /* 0x0022a400080211ff */
[----:B--2---:R-:W-:Y:S05]  /*9dd0*/  @!P1 NANOSLEEP.SYNCS 0x989680 ;  /* 0x009896800000995d */ /* 0x004fea0003900000 */
[----:B------:R-:W2:Y:S02]  /*9de0*/  @!P1 SYNCS.PHASECHK.TRANS64 P1, [R0+URZ+0xa0], R5 ;  /* 0x0000a005000095a7 */ /* 0x000ea400080210ff */
[----:B--2---:R-:W-:Y:S05]  /*9df0*/  @!P1 BRA `(.L_x_61) ;  /* 0xfffffffc00f09947 */ /* 0x004fea000383ffff */
[----:B------:R-:W-:Y:S05]  /*9e00*/  BRA `(.L_x_150) ;  /* 0xffffff9400e87947 */ /* 0x000fea000383ffff */
.L_x_62:
[----:B------:R-:W-:-:S07]  /*9e10*/  MOV R3, UR31 ;  /* 0x0000001f00037c02 */ /* 0x000fce0008000f00 */
.L_x_151:
[----:B-1----:R1:W2:Y:S02]  /*9e20*/  SYNCS.PHASECHK.TRANS64.TRYWAIT P0, [R3+URZ+0xe0], R0 ;  /* 0x0000e000030075a7 */ /* 0x0022a400080011ff */
[----:B--2---:R-:W-:Y:S05]  /*9e30*/  @!P0 NANOSLEEP.SYNCS 0x989680 ;  /* 0x009896800000895d */ /* 0x004fea0003900000 */
[----:B------:R-:W2:Y:S02]  /*9e40*/  @!P0 SYNCS.PHASECHK.TRANS64 P0, [R3+URZ+0xe0], R0 ;  /* 0x0000e000030085a7 */ /* 0x000ea400080010ff */
[----:B--2---:R-:W-:Y:S05]  /*9e50*/  @!P0 BRA `(.L_x_151) ;  /* 0xfffffffc00f08947 */ /* 0x004fea000383ffff */
[----:B------:R-:W-:Y:S05]  /*9e60*/  BRA `(.L_x_152) ;  /* 0xffffff9800387947 */ /* 0x000fea000383ffff */
.L_x_65:
[----:B------:R-:W-:Y:S07]  /*9e70*/  MOV R0, UR5 ;  /* 0x0000000500007c02 */ /* 0x000fee0008000f00 */
.L_x_153:
[----:B-1----:R1:W2:Y:S02]  /*9e80*/  SYNCS.PHASECHK.TRANS64.TRYWAIT P0, [R0+URZ], R3 ;  /* 0x00000003000075a7 */ /* 0x0022a400080011ff */
[----:B--2---:R-:W-:Y:S05]  /*9e90*/  @!P0 NANOSLEEP.SYNCS 0x989680 ;  /* 0x009896800000895d */ /* 0x004fea0003900000 */
[----:B------:R-:W2:Y:S02]  /*9ea0*/  @!P0 SYNCS.PHASECHK.TRANS64 P0, [R0+URZ], R3 ;  /* 0x00000003000085a7 */ /* 0x000ea400080010ff */
[----:B--2---:R-:W-:Y:S05]  /*9eb0*/  @!P0 BRA `(.L_x_153) ;  /* 0xfffffffc00f08947 */ /* 0x004fea000383ffff */
[----:B------:R-:W-:Y:S05]  /*9ec0*/  BRA `(.L_x_64) ;  /* 0xffffff9800547947 */ /* 0x000fea000383ffff */
.L_x_68:
[----:B------:R-:W-:-:S07]  /*9ed0*/  MOV R0, UR4 ;  /* 0x0000000400007c02 */ /* 0x000fce0008000f00 */
.L_x_154:
[----:B--2---:R2:W4:Y:S02]  /*9ee0*/  SYNCS.PHASECHK.TRANS64.TRYWAIT P0, [R0+URZ], R3 ;  /* 0x00000003000075a7 */ /* 0x00452400080011ff */
[----:B----4-:R-:W-:Y:S05]  /*9ef0*/  @!P0 NANOSLEEP.SYNCS 0x989680 ;  /* 0x009896800000895d */ /* 0x010fea0003900000 */
[----:B------:R-:W4:Y:S02]  /*9f00*/  @!P0 SYNCS.PHASECHK.TRANS64 P0, [R0+URZ], R3 ;  /* 0x00000003000085a7 */ /* 0x000f2400080010ff */
[----:B----4-:R-:W-:Y:S05]  /*9f10*/  @!P0 BRA `(.L_x_154) ;  /* 0xfffffffc00f08947 */ /* 0x010fea000383ffff */
[----:B------:R-:W-:Y:S05]  /*9f20*/  BRA `(.L_x_155) ;  /* 0xffffff9c00307947 */ /* 0x000fea000383ffff */
.L_x_69:
[----:B------:R-:W-:-:S07]  /*9f30*/  MOV R0, UR5 ;  /* 0x0000000500007c02 */ /* 0x000fce0008000f00 */
.L_x_156:
[----:B-1----:R1:W2:Y:S02]  /*9f40*/  SYNCS.PHASECHK.TRANS64.TRYWAIT P0, [R0+URZ], R3 ;  /* 0x00000003000075a7 */ /* 0x0022a400080011ff */
[----:B--2---:R-:W-:Y:S05]  /*9f50*/  @!P0 NANOSLEEP.SYNCS 0x989680 ;  /* 0x009896800000895d */ /* 0x004fea0003900000 */
[----:B------:R-:W2:Y:S02]  /*9f60*/  @!P0 SYNCS.PHASECHK.TRANS64 P0, [R0+URZ], R3 ;  /* 0x00000003000085a7 */ /* 0x000ea400080010ff */
[----:B--2---:R-:W-:Y:S05]  /*9f70*/  @!P0 BRA `(.L_x_156) ;  /* 0xfffffffc00f08947 */ /* 0x004fea000383ffff */
[----:B------:R-:W-:Y:S05]  /*9f80*/  BRA `(.L_x_157) ;  /* 0xffffff9c003c7947 */ /* 0x000fea000383ffff */
.L_x_70:
[----:B------:R-:W-:-:S07]  /*9f90*/  MOV R0, UR5 ;  /* 0x0000000500007c02 */ /* 0x000fce0008000f00 */
.L_x_158:
[----:B-1----:R1:W2:Y:S02]  /*9fa0*/  SYNCS.PHASECHK.TRANS64.TRYWAIT P0, [R0+URZ], R3 ;  /* 0x00000003000075a7 */ /* 0x0022a400080011ff */
[----:B--2---:R-:W-:Y:S05]  /*9fb0*/  @!P0 NANOSLEEP.SYNCS 0x989680 ;  /* 0x009896800000895d */ /* 0x004fea0003900000 */
[----:B------:R-:W2:Y:S02]  /*9fc0*/  @!P0 SYNCS.PHASECHK.TRANS64 P0, [R0+URZ], R3 ;  /* 0x00000003000085a7 */ /* 0x000ea400080010ff */
[----:B--2---:R-:W-:Y:S05]  /*9fd0*/  @!P0 BRA `(.L_x_158) ;  /* 0xfffffffc00f08947 */ /* 0x004fea000383ffff */
[----:B------:R-:W-:Y:S05]  /*9fe0*/  BRA `(.L_x_159) ;  /* 0xffffff9c00487947 */ /* 0x000fea000383ffff */
.L_x_71:
[----:B------:R-:W-:-:S07]  /*9ff0*/  MOV R0, UR4 ;  /* 0x0000000400007c02 */ /* 0x000fce0008000f00 */
.L_x_160:
[----:B-1----:R1:W2:Y:S02]  /*a000*/  SYNCS.PHASECHK.TRANS64.TRYWAIT P0, [R0+URZ], R3 ;  /* 0x00000003000075a7 */ /* 0x0022a400080011ff */
[----:B--2---:R-:W-:Y:S05]  /*a010*/  @!P0 NANOSLEEP.SYNCS 0x989680 ;  /* 0x009896800000895d */ /* 0x004fea0003900000 */
[----:B------:R-:W2:Y:S02]  /*a020*/  @!P0 SYNCS.PHASECHK.TRANS64 P0, [R0+URZ], R3 ;  /* 0x00000003000085a7 */ /* 0x000ea400080010ff */
[----:B--2---:R-:W-:Y:S05]  /*a030*/  @!P0 BRA `(.L_x_160) ;  /* 0xfffffffc00f08947 */ /* 0x004fea000383ffff */
[----:B------:R-:W-:Y:S05]  /*a040*/  BRA `(.L_x_161) ;  /* 0xffffff9c00547947 */ /* 0x000fea000383ffff */
.L_x_76:
[----:B-1----:R1:W2:Y:S02]  /*a050*/  SYNCS.PHASECHK.TRANS64.TRYWAIT P0, [R8+URZ+0xa0], R5 ;  /* 0x0000a005080075a7 */ /* 0x0022a400080011ff */
[----:B--2---:R-:W-:Y:S05]  /*a060*/  @!P0 NANOSLEEP.SYNCS 0x989680 ;  /* 0x009896800000895d */ /* 0x004fea0003900000 */
[----:B------:R-:W2:Y:S02]  /*a070*/  @!P0 SYNCS.PHASECHK.TRANS64 P0, [R8+URZ+0xa0], R5 ;  /* 0x0000a005080085a7 */ /* 0x000ea400080010ff */
[----:B--2---:R-:W-:Y:S05]  /*a080*/  @!P0 BRA `(.L_x_76) ;  /* 0xfffffffc00f08947 */ /* 0x004fea000383ffff */
[----:B------:R-:W-:Y:S05]  /*a090*/  BRA `(.L_x_162) ;  /* 0xffffffa000987947 */ /* 0x000fea000383ffff */
.L_x_79:
[----:B------:R-:W-:Y:S07]  /*a0a0*/  MOV R0, UR21 ;  /* 0x0000001500007c02 */ /* 0x000fee0008000f00 */
.L_x_163:
[----:B-1----:R1:W2:Y:S02]  /*a0b0*/  SYNCS.PHASECHK.TRANS64.TRYWAIT P1, [R0+URZ+0x98], R5 ;  /* 0x00009805000075a7 */ /* 0x0022a400080211ff */
[----:B--2---:R-:W-:Y:S05]  /*a0c0*/  @!P1 NANOSLEEP.SYNCS 0x989680 ;  /* 0x009896800000995d */ /* 0x004fea0003900000 */
[----:B------:R-:W2:Y:S02]  /*a0d0*/  @!P1 SYNCS.PHASECHK.TRANS64 P1, [R0+URZ+0x98], R5 ;  /* 0x00009805000095a7 */ /* 0x000ea400080210ff */
[----:B--2---:R-:W-:Y:S05]  /*a0e0*/  @!P1 BRA `(.L_x_163) ;  /* 0xfffffffc00f09947 */ /* 0x004fea000383ffff */
[----:B------:R-:W-:Y:S05]  /*a0f0*/  BRA `(.L_x_78) ;  /* 0xffffffa800147947 */ /* 0x000fea000383ffff */
.L_x_82:
[----:B-1----:R-:W-:Y:S07]  /*a100*/  MOV R5, UR21 ;  /* 0x0000001500057c02 */ /* 0x002fee0008000f00 */
.L_x_164:
[----:B-1----:R1:W2:Y:S02]  /*a110*/  SYNCS.PHASECHK.TRANS64.TRYWAIT P0, [R5+URZ+0x70], R4 ;  /* 0x00007004050075a7 */ /* 0x0022a400080011ff */
[----:B--2---:R-:W-:Y:S05]  /*a120*/  @!P0 NANOSLEEP.SYNCS 0x989680 ;  /* 0x009896800000895d */ /* 0x004fea0003900000 */
[----:B------:R-:W2:Y:S02]  /*a130*/  @!P0 SYNCS.PHASECHK.TRANS64 P0, [R5+URZ+0x70], R4 ;  /* 0x00007004050085a7 */ /* 0x000ea400080010ff */
[----:B--2---:R-:W-:Y:S05]  /*a140*/  @!P0 BRA `(.L_x_164) ;  /* 0xfffffffc00f08947 */ /* 0x004fea000383ffff */
[----:B------:R-:W-:Y:S05]  /*a150*/  BRA `(.L_x_165) ;  /* 0xffffffa8006c7947 */ /* 0x000fea000383ffff */
.L_x_83:
[----:B------:R-:W-:Y:S07]  /*a160*/  MOV R5, UR21 ;  /* 0x0000001500057c02 */ /* 0x000fee0008000f00 */
.L_x_166:
[----:B-1----:R1:W2:Y:S02]  /*a170*/  SYNCS.PHASECHK.TRANS64.TRYWAIT P0, [R5+URZ+0x78], R4 ;  /* 0x00007804050075a7 */ /* 0x0022a400080011ff */
[----:B--2---:R-:W-:Y:S05]  /*a180*/  @!P0 NANOSLEEP.SYNCS 0x989680 ;  /* 0x009896800000895d */ /* 0x004fea0003900000 */
[----:B------:R-:W2:Y:S02]  /*a190*/  @!P0 SYNCS.PHASECHK.TRANS64 P0, [R5+URZ+0x78], R4 ;  /* 0x00007804050085a7 */ /* 0x000ea400080010ff */
[----:B--2---:R-:W-:Y:S05]  /*a1a0*/  @!P0 BRA `(.L_x_166) ;  /* 0xfffffffc00f08947 */ /* 0x004fea000383ffff */
[----:B------:R-:W-:Y:S05]  /*a1b0*/  BRA `(.L_x_167) ;  /* 0xffffffa800a47947 */ /* 0x000fea000383ffff */
.L_x_84:
[----:B-1----:R-:W-:Y:S07]  /*a1c0*/  MOV R5, UR21 ;  /* 0x0000001500057c02 */ /* 0x002fee0008000f00 */
.L_x_168:
[----:B-1----:R1:W2:Y:S02]  /*a1d0*/  SYNCS.PHASECHK.TRANS64.TRYWAIT P0, [R5+URZ+0x80], R4 ;  /* 0x00008004050075a7 */ /* 0x0022a400080011ff */
[----:B--2---:R-:W-:Y:S05]  /*a1e0*/  @!P0 NANOSLEEP.SYNCS 0x989680 ;  /* 0x009896800000895d */ /* 0x004fea0003900000 */
[----:B------:R-:W2:Y:S02]  /*a1f0*/  @!P0 SYNCS.PHASECHK.TRANS64 P0, [R5+URZ+0x80], R4 ;  /* 0x00008004050085a7 */ /* 0x000ea400080010ff */
[----:B--2---:R-:W-:Y:S05]  /*a200*/  @!P0 BRA `(.L_x_168) ;  /* 0xfffffffc00f08947 */ /* 0x004fea000383ffff */
[----:B------:R-:W-:Y:S05]  /*a210*/  BRA `(.L_x_169) ;  /* 0xffffffa800e87947 */ /* 0x000fea000383ffff */
.L_x_85:
[----:B-1----:R-:W-:Y:S07]  /*a220*/  MOV R5, UR21 ;  /* 0x0000001500057c02 */ /* 0x002fee0008000f00 */
.L_x_170:
[----:B-1----:R1:W2:Y:S02]  /*a230*/  SYNCS.PHASECHK.TRANS64.TRYWAIT P0, [R5+URZ+0x88], R4 ;  /* 0x00008804050075a7 */ /* 0x0022a400080011ff */
[----:B--2---:R-:W-:Y:S05]  /*a240*/  @!P0 NANOSLEEP.SYNCS 0x989680 ;  /* 0x009896800000895d */ /* 0x004fea0003900000 */
[----:B------:R-:W2:Y:S02]  /*a250*/  @!P0 SYNCS.PHASECHK.TRANS64 P0, [R5+URZ+0x88], R4 ;  /* 0x00008804050085a7 */ /* 0x000ea400080010ff */
[----:B--2---:R-:W-:Y:S05]  /*a260*/  @!P0 BRA `(.L_x_170) ;  /* 0xfffffffc00f08947 */ /* 0x004fea000383ffff */
[----:B------:R-:W-:Y:S05]  /*a270*/  BRA `(.L_x_171) ;  /* 0xffffffac00307947 */ /* 0x000fea000383ffff */
.L_x_87:
[----:B------:R-:W-:-:S07]  /*a280*/  MOV R0, UR21 ;  /* 0x0000001500007c02 */ /* 0x000fce0008000f00 */
.L_x_172:
[----:B-1----:R1:W2:Y:S02]  /*a290*/  SYNCS.PHASECHK.TRANS64.TRYWAIT P0, [R0+URZ+0x70], R3 ;  /* 0x00007003000075a7 */ /* 0x0022a400080011ff */
[----:B--2---:R-:W-:Y:S05]  /*a2a0*/  @!P0 NANOSLEEP.SYNCS 0x989680 ;  /* 0x009896800000895d */ /* 0x004fea0003900000 */
[----:B------:R-:W2:Y:S02]  /*a2b0*/  @!P0 SYNCS.PHASECHK.TRANS64 P0, [R0+URZ+0x70], R3 ;  /* 0x00007003000085a7 */ /* 0x000ea400080010ff */
[----:B--2---:R-:W-:Y:S05]  /*a2c0*/  @!P0 BRA `(.L_x_172) ;  /* 0xfffffffc00f08947 */ /* 0x004fea000383ffff */
[----:B------:R-:W-:Y:S05]  /*a2d0*/  BRA `(.L_x_173) ;  /* 0xffffffac00a47947 */ /* 0x000fea000383ffff */
.L_x_88:
[----:B-1----:R-:W-:-:S07]  /*a2e0*/  MOV R0, UR21 ;  /* 0x0000001500007c02 */ /* 0x002fce0008000f00 */
.L_x_174:
[----:B-1----:R1:W2:Y:S02]  /*a2f0*/  SYNCS.PHASECHK.TRANS64.TRYWAIT P0, [R0+URZ+0x78], R3 ;  /* 0x00007803000075a7 */ /* 0x0022a400080011ff */
[----:B--2---:R-:W-:Y:S05]  /*a300*/  @!P0 NANOSLEEP.SYNCS 0x989680 ;  /* 0x009896800000895d */ /* 0x004fea0003900000 */
[----:B------:R-:W2:Y:S02]  /*a310*/  @!P0 SYNCS.PHASECHK.TRANS64 P0, [R0+URZ+0x78], R3 ;  /* 0x00007803000085a7 */ /* 0x000ea400080010ff */
[----:B--2---:R-:W-:Y:S05]  /*a320*/  @!P0 BRA `(.L_x_174) ;  /* 0xfffffffc00f08947 */ /* 0x004fea000383ffff */
[----:B------:R-:W-:Y:S05]  /*a330*/  BRA `(.L_x_175) ;  /* 0xffffffac00947947 */ /* 0x000fea000383ffff */
.L_x_89:
[----:B-1----:R-:W-:-:S07]  /*a340*/  MOV R0, UR21 ;  /* 0x0000001500007c02 */ /* 0x002fce0008000f00 */
.L_x_176:
[----:B-1----:R1:W2:Y:S02]  /*a350*/  SYNCS.PHASECHK.TRANS64.TRYWAIT P0, [R0+URZ+0x80], R3 ;  /* 0x00008003000075a7 */ /* 0x0022a400080011ff */
[----:B--2---:R-:W-:Y:S05]  /*a360*/  @!P0 NANOSLEEP.SYNCS 0x989680 ;  /* 0x009896800000895d */ /* 0x004fea0003900000 */
[----:B------:R-:W2:Y:S02]  /*a370*/  @!P0 SYNCS.PHASECHK.TRANS64 P0, [R0+URZ+0x80], R3 ;  /* 0x00008003000085a7 */ /* 0x000ea400080010ff */
[----:B--2---:R-:W-:Y:S05]  /*a380*/  @!P0 BRA `(.L_x_176) ;  /* 0xfffffffc00f08947 */ /* 0x004fea000383ffff */
[----:B------:R-:W-:Y:S05]  /*a390*/  BRA `(.L_x_177) ;  /* 0xffffffac00847947 */ /* 0x000fea000383ffff */
.L_x_91:
[----:B-1----:R1:W2:Y:S02]  /*a3a0*/  SYNCS.PHASECHK.TRANS64.TRYWAIT P0, [R3+URZ+0xa0], R0 ;  /* 0x0000a000030075a7 */ /* 0x0022a400080011ff */
[----:B--2---:R-:W-:Y:S05]  /*a3b0*/  @!P0 NANOSLEEP.SYNCS 0x989680 ;  /* 0x009896800000895d */ /* 0x004fea0003900000 */
[----:B------:R-:W2:Y:S02]  /*a3c0*/  @!P0 SYNCS.PHASECHK.TRANS64 P0, [R3+URZ+0xa0], R0 ;  /* 0x0000a000030085a7 */ /* 0x000ea400080010ff */
[----:B--2---:R-:W-:Y:S05]  /*a3d0*/  @!P0 BRA `(.L_x_91) ;  /* 0xfffffffc00f08947 */ /* 0x004fea000383ffff */
[----:B------:R-:W-:Y:S05]  /*a3e0*/  BRA `(.L_x_178) ;  /* 0xffffffb000547947 */ /* 0x000fea000383ffff */
.L_x_102:
[----:B--2---:R2:W1:Y:S02]  /*a3f0*/  SYNCS.PHASECHK.TRANS64.TRYWAIT P1, [R2+URZ+0x50], R3 ;  /* 0x00005003020075a7 */ /* 0x00446400080211ff */
[----:B-1----:R-:W-:Y:S05]  /*a400*/  @!P1 NANOSLEEP.SYNCS 0x989680 ;  /* 0x009896800000995d */ /* 0x002fea0003900000 */
[----:B------:R-:W1:Y:S02]  /*a410*/  @!P1 SYNCS.PHASECHK.TRANS64 P1, [R2+URZ+0x50], R3 ;  /* 0x00005003020095a7 */ /* 0x000e6400080210ff */
[----:B-1----:R-:W-:Y:S05]  /*a420*/  @!P1 BRA `(.L_x_102) ;  /* 0xfffffffc00f09947 */ /* 0x002fea000383ffff */
[----:B------:R-:W-:Y:S05]  /*a430*/  BRA `(.L_x_101) ;  /* 0xffffffbc00cc7947 */ /* 0x000fea000383ffff */
.L_x_104:
[----:B--2---:R2:W4:Y:S02]  /*a440*/  SYNCS.PHASECHK.TRANS64.TRYWAIT P0, [R71+URZ+0xc0], R4 ;  /* 0x0000c004470075a7 */ /* 0x00452400080011ff */
[----:B----4-:R-:W-:Y:S05]  /*a450*/  @!P0 NANOSLEEP.SYNCS 0x989680 ;  /* 0x009896800000895d */ /* 0x010fea0003900000 */
[----:B------:R-:W4:Y:S02]  /*a460*/  @!P0 SYNCS.PHASECHK.TRANS64 P0, [R71+URZ+0xc0], R4 ;  /* 0x0000c004470085a7 */ /* 0x000f2400080010ff */
[----:B----4-:R-:W-:Y:S05]  /*a470*/  @!P0 BRA `(.L_x_104) ;  /* 0xfffffffc00f08947 */ /* 0x010fea000383ffff */
[----:B------:R-:W-:Y:S05]  /*a480*/  BRA `(.L_x_103) ;  /* 0xffffffc0001c7947 */ /* 0x000fea000383ffff */
.L_x_112:
[----:B---3--:R3:W4:Y:S02]  /*a490*/  SYNCS.PHASECHK.TRANS64.TRYWAIT P0, [R112+URZ+0x50], R3 ;  /* 0x00005003700075a7 */ /* 0x00872400080011ff */
[----:B----4-:R-:W-:Y:S05]  /*a4a0*/  @!P0 NANOSLEEP.SYNCS 0x989680 ;  /* 0x009896800000895d */ /* 0x010fea0003900000 */
[----:B------:R-:W4:Y:S02]  /*a4b0*/  @!P0 SYNCS.PHASECHK.TRANS64 P0, [R112+URZ+0x50], R3 ;  /* 0x00005003700085a7 */ /* 0x000f2400080010ff */
[----:B----4-:R-:W-:Y:S05]  /*a4c0*/  @!P0 BRA `(.L_x_112) ;  /* 0xfffffffc00f08947 */ /* 0x010fea000383ffff */
[----:B------:R-:W-:Y:S05]  /*a4d0*/  BRA `(.L_x_111) ;  /* 0xffffffcc00107947 */ /* 0x000fea000383ffff */
.L_x_120:
[----:B---3--:R3:W4:Y:S02]  /*a4e0*/  SYNCS.PHASECHK.TRANS64.TRYWAIT P0, [R112+URZ+0x50], R5 ;  /* 0x00005005700075a7 */ /* 0x00872400080011ff */
[----:B----4-:R-:W-:Y:S05]  /*a4f0*/  @!P0 NANOSLEEP.SYNCS 0x989680 ;  /* 0x009896800000895d */ /* 0x010fea0003900000 */
[----:B------:R-:W4:Y:S02]  /*a500*/  @!P0 SYNCS.PHASECHK.TRANS64 P0, [R112+URZ+0x50], R5 ;  /* 0x00005005700085a7 */ /* 0x000f2400080010ff */
[----:B----4-:R-:W-:Y:S05]  /*a510*/  @!P0 BRA `(.L_x_120) ;  /* 0xfffffffc00f08947 */ /* 0x010fea000383ffff */
[----:B------:R-:W-:Y:S05]  /*a520*/  BRA `(.L_x_119) ;  /* 0xffffffd800507947 */ /* 0x000fea000383ffff */
.L_x_128:
[----:B---3--:R3:W4:Y:S02]  /*a530*/  SYNCS.PHASECHK.TRANS64.TRYWAIT P0, [R102+URZ+0x50], R3 ;  /* 0x00005003660075a7 */ /* 0x00872400080011ff */
[----:B----4-:R-:W-:Y:S05]  /*a540*/  @!P0 NANOSLEEP.SYNCS 0x989680 ;  /* 0x009896800000895d */ /* 0x010fea0003900000 */
[----:B------:R-:W4:Y:S02]  /*a550*/  @!P0 SYNCS.PHASECHK.TRANS64 P0, [R102+URZ+0x50], R3 ;  /* 0x00005003660085a7 */ /* 0x000f2400080010ff */
[----:B----4-:R-:W-:Y:S05]  /*a560*/  @!P0 BRA `(.L_x_128) ;  /* 0xfffffffc00f08947 */ /* 0x010fea000383ffff */
[----:B------:R-:W-:Y:S05]  /*a570*/  BRA `(.L_x_127) ;  /* 0xffffffe4009c7947 */ /* 0x000fea000383ffff */
        .weak           $__internal_0_$__cuda_sm10x_tcgen05_guardrail_trap_col_being_dealloced_not_returned_by_alloc
        .type           $__internal_0_$__cuda_sm10x_tcgen05_guardrail_trap_col_being_dealloced_not_returned_by_alloc,@function
        .size           $__internal_0_$__cuda_sm10x_tcgen05_guardrail_trap_col_being_dealloced_not_returned_by_alloc,($__internal_1_$__cuda_sm10x_tcgen05_guardrail_trap_phase_invalid_during_alloc - $__internal_0_$__cuda_sm10x_tcgen05_guardrail_trap_col_being_dealloced_not_returned_by_alloc)
$__internal_0_$__cuda_sm10x_tcgen05_guardrail_trap_col_being_dealloced_not_returned_by_alloc:
[----:B------:R-:W-:Y:S05]  /*a580*/  BPT.TRAP 0x1 ;  /* 0x000000040000795c */ /* 0x000fea0000300000 */
[----:B------:R-:W-:-:S04]  /*a590*/  HFMA2 R3, -RZ, RZ, 0, 0 ;  /* 0x00000000ff037431 */ /* 0x000fc800000001ff */
[----:B------:R-:W-:Y:S05]  /*a5a0*/  RET.REL.NODEC R2 `(_ZN7cutlass13device_kernelINS_4gemm6kernel13GemmUniversalIN4cute5tupleIJiiiiEEENS1_10collective13CollectiveMmaINS1_35MainloopSm100TmaUmmaWarpSpecializedILi5ELi2ELi4ENS5_IJNS4_1CILi8EEENSA_ILi1EEESC_EEEEENS5_IJNSA_ILi64EEENSA_ILi256EEENSA_ILi128EEEEEENS_12float_e5m2_tENS5_IJlSC_lEEESJ_SK_NS4_8TiledMMAINS4_8MMA_AtomIJNS4_10MMA_TraitsINS4_19SM100_MMA_F8F6F4_SSEJSJ_SJ_fSF_SG_NS4_17integral_constantINS4_4UMMA5MajorELSR_0EEESS_NSP_INSQ_7ScaleInELST_0EEESU_EEEEEENS4_6LayoutINS5_IJSC_SC_SC_EEENS5_IJNSA_ILi0EEESZ_SZ_EEEEENS5_IJNS4_10UnderscoreES12_S12_EEEEENS4_13SM90_TMA_LOADENS4_14ComposedLayoutINS4_7SwizzleILi3ELi4ELi3EEENS4_18smem_ptr_flag_bitsILi8EEENSX_INS5_IJSB_SH_EEENS5_IJSH_SC_EEEEEEEvNS4_8identityENS4_23SM90_TMA_LOAD_MULTICASTES1E_vS1F_EENS_8epilogue10collective18CollectiveEpilogueINS1I_23Sm100TmaWarpSpecializedILi4ELi2ELi32ELb0ELb0EEEJSI_NS5_IJNSX_ISF_SC_EES1N_EEESJ_SK_SJ_SK_NS1I_6fusion15FusionCallbacksIS1M_NS1P_17LinearCombinationISJ_fSJ_fLNS_15FloatRoundStyleE2EEESI_S1O_JEEENS4_5SM1004TMEM4LOAD26SM100_TMEM_LOAD_16dp32b32xES15_NS16_INS17_ILi2ELi4ELi3EEES1A_NSX_INS5_IJSB_SF_EEENS5_IJSF_SC_EEEEEEENS4_39AutoVectorizingCopyWithAssumedAlignmentILi128EEENS4_14SM90_TMA_STOREES23_S25_S25_EEEvvEEEEvNT_6ParamsE) ;  /* 0xffffff5802947950 */ /* 0x000fea0003c3ffff */
        .weak           $__internal_1_$__cuda_sm10x_tcgen05_guardrail_trap_phase_invalid_during_alloc
        .type           $__internal_1_$__cuda_sm10x_tcgen05_guardrail_trap_phase_invalid_during_alloc,@function
        .size           $__internal_1_$__cuda_sm10x_tcgen05_guardrail_trap_phase_invalid_during_alloc,($__internal_2_$__cuda_sm10x_tcgen05_guardrail_trap_unallocated_columns_being_dealloced - $__internal_1_$__cuda_sm10x_tcgen05_guardrail_trap_phase_invalid_during_alloc)
$__internal_1_$__cuda_sm10x_tcgen05_guardrail_trap_phase_invalid_during_alloc:
[----:B------:R-:W-:Y:S05]  /*a5b0*/  BPT.TRAP 0x1 ;  /* 0x000000040000795c */ /* 0x000fea0000300000 */
[----:B------:R-:W-:-:S04]  /*a5c0*/  MOV R5, 0x0 ;  /* 0x0000000000057802 */ /* 0x000fc80000000f00 */
[----:B------:R-:W-:Y:S05]  /*a5d0*/  RET.REL.NODEC R4 `(_ZN7cutlass13device_kernelINS_4gemm6kernel13GemmUniversalIN4cute5tupleIJiiiiEEENS1_10collective13CollectiveMmaINS1_35MainloopSm100TmaUmmaWarpSpecializedILi5ELi2ELi4ENS5_IJNS4_1CILi8EEENSA_ILi1EEESC_EEEEENS5_IJNSA_ILi64EEENSA_ILi256EEENSA_ILi128EEEEEENS_12float_e5m2_tENS5_IJlSC_lEEESJ_SK_NS4_8TiledMMAINS4_8MMA_AtomIJNS4_10MMA_TraitsINS4_19SM100_MMA_F8F6F4_SSEJSJ_SJ_fSF_SG_NS4_17integral_constantINS4_4UMMA5MajorELSR_0EEESS_NSP_INSQ_7ScaleInELST_0EEESU_EEEEEENS4_6LayoutINS5_IJSC_SC_SC_EEENS5_IJNSA_ILi0EEESZ_SZ_EEEEENS5_IJNS4_10UnderscoreES12_S12_EEEEENS4_13SM90_TMA_LOADENS4_14ComposedLayoutINS4_7SwizzleILi3ELi4ELi3EEENS4_18smem_ptr_flag_bitsILi8EEENSX_INS5_IJSB_SH_EEENS5_IJSH_SC_EEEEEEEvNS4_8identityENS4_23SM90_TMA_LOAD_MULTICASTES1E_vS1F_EENS_8epilogue10collective18CollectiveEpilogueINS1I_23Sm100TmaWarpSpecializedILi4ELi2ELi32ELb0ELb0EEEJSI_NS5_IJNSX_ISF_SC_EES1N_EEESJ_SK_SJ_SK_NS1I_6fusion15FusionCallbacksIS1M_NS1P_17LinearCombinationISJ_fSJ_fLNS_15FloatRoundStyleE2EEESI_S1O_JEEENS4_5SM1004TMEM4LOAD26SM100_TMEM_LOAD_16dp32b32xES15_NS16_INS17_ILi2ELi4ELi3EEES1A_NSX_INS5_IJSB_SF_EEENS5_IJSF_SC_EEEEEEENS4_39AutoVectorizingCopyWithAssumedAlignmentILi128EEENS4_14SM90_TMA_STOREES23_S25_S25_EEEvvEEEEvNT_6ParamsE) ;  /* 0xffffff5804887950 */ /* 0x000fea0003c3ffff */
        .weak           $__internal_2_$__cuda_sm10x_tcgen05_guardrail_trap_unallocated_columns_being_dealloced
        .type           $__internal_2_$__cuda_sm10x_tcgen05_guardrail_trap_unallocated_columns_being_dealloced,@function
        .size           $__internal_2_$__cuda_sm10x_tcgen05_guardrail_trap_unallocated_columns_being_dealloced,(.L_x_180 - $__internal_2_$__cuda_sm10x_tcgen05_guardrail_trap_unallocated_columns_being_dealloced)
$__internal_2_$__cuda_sm10x_tcgen05_guardrail_trap_unallocated_columns_being_dealloced:
[----:B------:R-:W-:Y:S05]  /*a5e0*/  BPT.TRAP 0x1 ;  /* 0x000000040000795c */ /* 0x000fea0000300000 */
[----:B------:R-:W-:-:S04]  /*a5f0*/  HFMA2 R3, -RZ, RZ, 0, 0 ;  /* 0x00000000ff037431 */ /* 0x000fc800000001ff */
[----:B------:R-:W-:Y:S05]  /*a600*/  RET.REL.NODEC R2 `(_ZN7cutlass13device_kernelINS_4gemm6kernel13GemmUniversalIN4cute5tupleIJiiiiEEENS1_10collective13CollectiveMmaINS1_35MainloopSm100TmaUmmaWarpSpecializedILi5ELi2ELi4ENS5_IJNS4_1CILi8EEENSA_ILi1EEESC_EEEEENS5_IJNSA_ILi64EEENSA_ILi256EEENSA_ILi128EEEEEENS_12float_e5m2_tENS5_IJlSC_lEEESJ_SK_NS4_8TiledMMAINS4_8MMA_AtomIJNS4_10MMA_TraitsINS4_19SM100_MMA_F8F6F4_SSEJSJ_SJ_fSF_SG_NS4_17integral_constantINS4_4UMMA5MajorELSR_0EEESS_NSP_INSQ_7ScaleInELST_0EEESU_EEEEEENS4_6LayoutINS5_IJSC_SC_SC_EEENS5_IJNSA_ILi0EEESZ_SZ_EEEEENS5_IJNS4_10UnderscoreES12_S12_EEEEENS4_13SM90_TMA_LOADENS4_14ComposedLayoutINS4_7SwizzleILi3ELi4ELi3EEENS4_18smem_ptr_flag_bitsILi8EEENSX_INS5_IJSB_SH_EEENS5_IJSH_SC_EEEEEEEvNS4_8identityENS4_23SM90_TMA_LOAD_MULTICASTES1E_vS1F_EENS_8epilogue10collective18CollectiveEpilogueINS1I_23Sm100TmaWarpSpecializedILi4ELi2ELi32ELb0ELb0EEEJSI_NS5_IJNSX_ISF_SC_EES1N_EEESJ_SK_SJ_SK_NS1I_6fusion15FusionCallbacksIS1M_NS1P_17LinearCombinationISJ_fSJ_fLNS_15FloatRoundStyleE2EEESI_S1O_JEEENS4_5SM1004TMEM4LOAD26SM100_TMEM_LOAD_16dp32b32xES15_NS16_INS17_ILi2ELi4ELi3EEES1A_NSX_INS5_IJSB_SF_EEENS5_IJSF_SC_EEEEEEENS4_39AutoVectorizingCopyWithAssumedAlignmentILi128EEENS4_14SM90_TMA_STOREES23_S25_S25_EEEvvEEEEvNT_6ParamsE) ;  /* 0xffffff58027c7950 */ /* 0x000fea0003c3ffff */
.L_x_179:
[----:B------:R-:W-:-:S00]  /*a610*/  BRA `(.L_x_179) ;  /* 0xfffffffc00fc7947 */ /* 0x000fc0000383ffff */
[----:B------:R-:W-:-:S00]  /*a620*/  NOP ;  /* 0x0000000000007918 */ /* 0x000fc00000000000 */
        /* <DEDUP_REMOVED lines=13> */
.L_x_180:


//--------------------- .nv.global.init           --------------------------
	.section	.nv.global.init,"aw",@progbits
.nv.global.init:
	.type		$str$27,@object
	.size		$str$27,($str$28 - $str$27)
$str$27:
        /*0000*/ 	.byte	0x28, 0x61, 0x64, 0x64, 0x72, 0x65, 0x73, 0x73, 0x20, 0x26, 0x20, 0x6d, 0x61, 0x73, 0x6b, 0x29
        /*0010*/ 	.byte	0x20, 0x3d, 0x3d, 0x20, 0x30, 0x00
	.type		$str$28,@object
	.size		$str$28,($str$26 - $str$28)
$str$28:
        /*0016*/ 	.byte	0x2f, 0x74, 0x6d, 0x70, 0x2f, 0x63, 0x75, 0x74, 0x6c, 0x61, 0x73, 0x73, 0x5f, 0x73, 0x77, 0x65
        /*0026*/ 	.byte	0x65, 0x70, 0x5f, 0x73, 0x72, 0x63, 0x2f, 0x69, 0x6e, 0x63, 0x6c, 0x75, 0x64, 0x65, 0x2f, 0x63
        /*0036*/ 	.byte	0x75, 0x74, 0x65, 0x2f, 0x70, 0x6f, 0x69, 0x6e, 0x74, 0x65, 0x72, 0x5f, 0x66, 0x6c, 0x61, 0x67
        /*0046*/ 	.byte	0x67, 0x65, 0x64, 0x2e, 0x68, 0x70, 0x70, 0x00
	.type		$str$26,@object
	.size		$str$26,($str$25 - $str$26)
$str$26:
        /*004e*/ 	.byte	0x2f, 0x74, 0x6d, 0x70, 0x2f, 0x63, 0x75, 0x74, 0x6c, 0x61, 0x73, 0x73, 0x5f, 0x73, 0x77, 0x65
        /*005e*/ 	.byte	0x65, 0x70, 0x5f, 0x73, 0x72, 0x63, 0x2f, 0x69, 0x6e, 0x63, 0x6c, 0x75, 0x64, 0x65, 0x2f, 0x63
        /*006e*/ 	.byte	0x75, 0x74, 0x65, 0x2f, 0x61, 0x74, 0x6f, 0x6d, 0x2f, 0x63, 0x6f, 0x70, 0x79, 0x5f, 0x74, 0x72
        /*007e*/ 	.byte	0x61, 0x69, 0x74, 0x73, 0x5f, 0x73, 0x6d, 0x31, 0x30, 0x30, 0x2e, 0x68, 0x70, 0x70, 0x00
	.type		$str$25,@object
	.size		$str$25,(__unnamed_1 - $str$25)
$str$25:
        /*008d*/ 	.byte	0x28, 0x28, 0x75, 0x69, 0x6e, 0x74, 0x33, 0x32, 0x5f, 0x74, 0x28, 0x74, 0x68, 0x72, 0x65, 0x61
        /*009d*/ 	.byte	0x64, 0x49, 0x64, 0x78, 0x2e, 0x78, 0x29, 0x20, 0x2f, 0x20, 0x33, 0x32, 0x29, 0x20, 0x25, 0x20
        /*00ad*/ 	.byte	0x34, 0x29, 0x20, 0x3d, 0x3d, 0x20, 0x28, 0x28, 0x28, 0x74, 0x6d, 0x65, 0x6d, 0x5f, 0x61, 0x64
        /*00bd*/ 	.byte	0x64, 0x72, 0x20, 0x3e, 0x3e, 0x20, 0x31, 0x36, 0x29, 0x20, 0x2f, 0x20, 0x33, 0x32, 0x29, 0x20
        /*00cd*/ 	.byte	0x25, 0x20, 0x34, 0x29, 0x00
	.type		__unnamed_1,@object
	.size		__unnamed_1,(__unnamed_2 - __unnamed_1)
__unnamed_1:
        /*00d2*/ 	.byte	0x61, 0x75, 0x74, 0x6f, 0x20, 0x63, 0x75, 0x74, 0x65, 0x3a, 0x3a, 0x61, 0x73, 0x5f, 0x70, 0x6f
        /* <DEDUP_REMOVED lines=24> */
        /*0262*/ 	.byte	0x3c, 0x34, 0x30, 0x39, 0x36, 0x3e, 0x3e, 0x3e, 0x3e, 0x5d, 0x00
	.type		__unnamed_2,@object
	.size		__unnamed_2,(__unnamed_3 - __unnamed_2)
__unnamed_2:
        /* <DEDUP_REMOVED lines=26> */
	.type		__unnamed_3,@object
	.size		__unnamed_3,(.L_3 - __unnamed_3)
__unnamed_3:
        /* <DEDUP_REMOVED lines=40> */
        /*0688*/ 	.byte	0x74, 0x65, 0x3a, 0x3a, 0x43, 0x3c, 0x30, 0x3e, 0x3e, 0x3e, 0x3e, 0x5d, 0x00
.L_3:


//--------------------- .nv.shared._ZN7cutlass13device_kernelINS_4gemm6kernel13GemmUniversalIN4cute5tupleIJiiiiEEENS1_10collective13CollectiveMmaINS1_35MainloopSm100TmaUmmaWarpSpecializedILi5ELi2ELi4ENS5_IJNS4_1CILi8EEENSA_ILi1EEESC_EEEEENS5_IJNSA_ILi64EEENSA_ILi256EEENSA_ILi128EEEEEENS_12float_e5m2_tENS5_IJlSC_lEEESJ_SK_NS4_8TiledMMAINS4_8MMA_AtomIJNS4_10MMA_TraitsINS4_19SM100_MMA_F8F6F4_SSEJSJ_SJ_fSF_SG_NS4_17integral_constantINS4_4UMMA5MajorELSR_0EEESS_NSP_INSQ_7ScaleInELST_0EEESU_EEEEEENS4_6LayoutINS5_IJSC_SC_SC_EEENS5_IJNSA_ILi0EEESZ_SZ_EEEEENS5_IJNS4_10UnderscoreES12_S12_EEEEENS4_13SM90_TMA_LOADENS4_14ComposedLayoutINS4_7SwizzleILi3ELi4ELi3EEENS4_18smem_ptr_flag_bitsILi8EEENSX_INS5_IJSB_SH_EEENS5_IJSH_SC_EEEEEEEvNS4_8identityENS4_23SM90_TMA_LOAD_MULTICASTES1E_vS1F_EENS_8epilogue10collective18CollectiveEpilogueINS1I_23Sm100TmaWarpSpecializedILi4ELi2ELi32ELb0ELb0EEEJSI_NS5_IJNSX_ISF_SC_EES1N_EEESJ_SK_SJ_SK_NS1I_6fusion15FusionCallbacksIS1M_NS1P_17LinearCombinationISJ_fSJ_fLNS_15FloatRoundStyleE2EEESI_S1O_JEEENS4_5SM1004TMEM4LOAD26SM100_TMEM_LOAD_16dp32b32xES15_NS16_INS17_ILi2ELi4ELi3EEES1A_NSX_INS5_IJSB_SF_EEENS5_IJSF_SC_EEEEEEENS4_39AutoVectorizingCopyWithAssumedAlignmentILi128EEENS4_14SM90_TMA_STOREES23_S25_S25_EEEvvEEEEvNT_6ParamsE --------------------------
	.section	.nv.shared._ZN7cutlass13device_kernelINS_4gemm6kernel13GemmUniversalIN4cute5tupleIJiiiiEEENS1_10collective13CollectiveMmaINS1_35MainloopSm100TmaUmmaWarpSpecializedILi5ELi2ELi4ENS5_IJNS4_1CILi8EEENSA_ILi1EEESC_EEEEENS5_IJNSA_ILi64EEENSA_ILi256EEENSA_ILi128EEEEEENS_12float_e5m2_tENS5_IJlSC_lEEESJ_SK_NS4_8TiledMMAINS4_8MMA_AtomIJNS4_10MMA_TraitsINS4_19SM100_MMA_F8F6F4_SSEJSJ_SJ_fSF_SG_NS4_17integral_constantINS4_4UMMA5MajorELSR_0EEESS_NSP_INSQ_7ScaleInELST_0EEESU_EEEEEENS4_6LayoutINS5_IJSC_SC_SC_EEENS5_IJNSA_ILi0EEESZ_SZ_EEEEENS5_IJNS4_10UnderscoreES12_S12_EEEEENS4_13SM90_TMA_LOADENS4_14ComposedLayoutINS4_7SwizzleILi3ELi4ELi3EEENS4_18smem_ptr_flag_bitsILi8EEENSX_INS5_IJSB_SH_EEENS5_IJSH_SC_EEEEEEEvNS4_8identityENS4_23SM90_TMA_LOAD_MULTICASTES1E_vS1F_EENS_8epilogue10collective18CollectiveEpilogueINS1I_23Sm100TmaWarpSpecializedILi4ELi2ELi32ELb0ELb0EEEJSI_NS5_IJNSX_ISF_SC_EES1N_EEESJ_SK_SJ_SK_NS1I_6fusion15FusionCallbacksIS1M_NS1P_17LinearCombinationISJ_fSJ_fLNS_15FloatRoundStyleE2EEESI_S1O_JEEENS4_5SM1004TMEM4LOAD26SM100_TMEM_LOAD_16dp32b32xES15_NS16_INS17_ILi2ELi4ELi3EEES1A_NSX_INS5_IJSB_SF_EEENS5_IJSF_SC_EEEEEEENS4_39AutoVectorizingCopyWithAssumedAlignmentILi128EEENS4_14SM90_TMA_STOREES23_S25_S25_EEEvvEEEEvNT_6ParamsE,"aw",@nobits
	.sectionflags	@""
	.align	16
	.zero		1024


//--------------------- .nv.shared.reserved.0     --------------------------
	.section	.nv.shared.reserved.0,"aw",@nobits
	.weak		__nv_reservedSMEM_offset_0_alias
	.size		__nv_reservedSMEM_offset_0_alias, 0, 64
	.other		__nv_reservedSMEM_offset_0_alias,@"STO_CUDA_RESERVED_SHARED STV_DEFAULT"
__nv_reservedSMEM_offset_0_alias:
	.zero		0
.nv.shared.reserved.0:
	.zero		64
	.weak		__nv_reservedSMEM_tcgen05_partition
	.type		__nv_reservedSMEM_tcgen05_partition,@object
	.size		__nv_reservedSMEM_tcgen05_partition,(.L_0 - __nv_reservedSMEM_tcgen05_partition)
__nv_reservedSMEM_tcgen05_partition:
	.zero		32
.L_0:


//--------------------- .nv.global                --------------------------
	.section	.nv.global,"aw",@nobits
.nv.global:
	.type		_ZN40_INTERNAL_23d681de_4_k_cu_340615b7_240704cute1_E,@object
	.size		_ZN40_INTERNAL_23d681de_4_k_cu_340615b7_240704cute1_E,(_ZN40_INTERNAL_23d681de_4_k_cu_340615b7_240704cuda3std3__45__cpo6cbeginE - _ZN40_INTERNAL_23d681de_4_k_cu_340615b7_240704cute1_E)
_ZN40_INTERNAL_23d681de_4_k_cu_340615b7_240704cute1_E:
	.zero		1
	.type		_ZN40_INTERNAL_23d681de_4_k_cu_340615b7_240704cuda3std3__45__cpo6cbeginE,@object
	.size		_ZN40_INTERNAL_23d681de_4_k_cu_340615b7_240704cuda3std3__45__cpo6cbeginE,(_ZN40_INTERNAL_23d681de_4_k_cu_340615b7_240704cuda3std3__48in_placeE - _ZN40_INTERNAL_23d681de_4_k_cu_340615b7_240704cuda3std3__45__cpo6cbeginE)
_ZN40_INTERNAL_23d681de_4_k_cu_340615b7_240704cuda3std3__45__cpo6cbeginE:
	.zero		1
	.type		_ZN40_INTERNAL_23d681de_4_k_cu_340615b7_240704cuda3std3__48in_placeE,@object
	.size		_ZN40_INTERNAL_23d681de_4_k_cu_340615b7_240704cuda3std3__48in_placeE,(_ZN40_INTERNAL_23d681de_4_k_cu_340615b7_240704cuda3std6ranges3__45__cpo9iter_moveE - _ZN40_INTERNAL_23d681de_4_k_cu_340615b7_240704cuda3std3__48in_placeE)
_ZN40_INTERNAL_23d681de_4_k_cu_340615b7_240704cuda3std3__48in_placeE:
	.zero		1
	.type		_ZN40_INTERNAL_23d681de_4_k_cu_340615b7_240704cuda3std6ranges3__45__cpo9iter_moveE,@object
	.size		_ZN40_INTERNAL_23d681de_4_k_cu_340615b7_240704cuda3std6ranges3__45__cpo9iter_moveE,(_ZN40_INTERNAL_23d681de_4_k_cu_340615b7_240704cuda3std3__45__cpo5beginE - _ZN40_INTERNAL_23d681de_4_k_cu_340615b7_240704cuda3std6ranges3__45__cpo9iter_moveE)
_ZN40_INTERNAL_23d681de_4_k_cu_340615b7_240704cuda3std6ranges3__45__cpo9iter_moveE:
	.zero		1
	.type		_ZN40_INTERNAL_23d681de_4_k_cu_340615b7_240704cuda3std3__45__cpo5beginE,@object
	.size		_ZN40_INTERNAL_23d681de_4_k_cu_340615b7_240704cuda3std3__45__cpo5beginE,(_ZN40_INTERNAL_23d681de_4_k_cu_340615b7_240704cuda3std3__442_GLOBAL__N__23d681de_4_k_cu_340615b7_240706ignoreE - _ZN40_INTERNAL_23d681de_4_k_cu_340615b7_240704cuda3std3__45__cpo5beginE)
_ZN40_INTERNAL_23d681de_4_k_cu_340615b7_240704cuda3std3__45__cpo5beginE:
	.zero		1
	.type		_ZN40_INTERNAL_23d681de_4_k_cu_340615b7_240704cuda3std3__442_GLOBAL__N__23d681de_4_k_cu_340615b7_240706ignoreE,@object
	.size		_ZN40_INTERNAL_23d681de_4_k_cu_340615b7_240704cuda3std3__442_GLOBAL__N__23d681de_4_k_cu_340615b7_240706ignoreE,(_ZN40_INTERNAL_23d681de_4_k_cu_340615b7_240704cute7productE - _ZN40_INTERNAL_23d681de_4_k_cu_340615b7_240704cuda3std3__442_GLOBAL__N__23d681de_4_k_cu_340615b7_240706ignoreE)
_ZN40_INTERNAL_23d681de_4_k_cu_340615b7_240704cuda3std3__442_GLOBAL__N__23d681de_4_k_cu_340615b7_240706ignoreE:
	.zero		1
	.type		_ZN40_INTERNAL_23d681de_4_k_cu_340615b7_240704cute7productE,@object
	.size		_ZN40_INTERNAL_23d681de_4_k_cu_340615b7_240704cute7productE,(_ZN40_INTERNAL_23d681de_4_k_cu_340615b7_240704cuda3std3__45__cpo3endE - _ZN40_INTERNAL_23d681de_4_k_cu_340615b7_240704cute7productE)
_ZN40_INTERNAL_23d681de_4_k_cu_340615b7_240704cute7productE:
	.zero		1
	.type		_ZN40_INTERNAL_23d681de_4_k_cu_340615b7_240704cuda3std3__45__cpo3endE,@object
	.size		_ZN40_INTERNAL_23d681de_4_k_cu_340615b7_240704cuda3std3__45__cpo3endE,(_ZN40_INTERNAL_23d681de_4_k_cu_340615b7_240704cuda3std3__419piecewise_constructE - _ZN40_INTERNAL_23d681de_4_k_cu_340615b7_240704cuda3std3__45__cpo3endE)
_ZN40_INTERNAL_23d681de_4_k_cu_340615b7_240704cuda3std3__45__cpo3endE:
	.zero		1
	.type		_ZN40_INTERNAL_23d681de_4_k_cu_340615b7_240704cuda3std3__419piecewise_constructE,@object
	.size		_ZN40_INTERNAL_23d681de_4_k_cu_340615b7_240704cuda3std3__419piecewise_constructE,(_ZN40_INTERNAL_23d681de_4_k_cu_340615b7_240704cuda3std3__45__cpo4cendE - _ZN40_INTERNAL_23d681de_4_k_cu_340615b7_240704cuda3std3__419piecewise_constructE)
_ZN40_INTERNAL_23d681de_4_k_cu_340615b7_240704cuda3std3__419piecewise_constructE:
	.zero		1
	.type		_ZN40_INTERNAL_23d681de_4_k_cu_340615b7_240704cuda3std3__45__cpo4cendE,@object
	.size		_ZN40_INTERNAL_23d681de_4_k_cu_340615b7_240704cuda3std3__45__cpo4cendE,(_ZN40_INTERNAL_23d681de_4_k_cu_340615b7_240704cuda3std6ranges3__45__cpo4swapE - _ZN40_INTERNAL_23d681de_4_k_cu_340615b7_240704cuda3std3__45__cpo4cendE)
_ZN40_INTERNAL_23d681de_4_k_cu_340615b7_240704cuda3std3__45__cpo4cendE:
	.zero		1
	.type		_ZN40_INTERNAL_23d681de_4_k_cu_340615b7_240704cuda3std6ranges3__45__cpo4swapE,@object
	.size		_ZN40_INTERNAL_23d681de_4_k_cu_340615b7_240704cuda3std6ranges3__45__cpo4swapE,(.L_11 - _ZN40_INTERNAL_23d681de_4_k_cu_340615b7_240704cuda3std6ranges3__45__cpo4swapE)
_ZN40_INTERNAL_23d681de_4_k_cu_340615b7_240704cuda3std6ranges3__45__cpo4swapE:
	.zero		1
.L_11:


//--------------------- .nv.constant0._ZN7cutlass13device_kernelINS_4gemm6kernel13GemmUniversalIN4cute5tupleIJiiiiEEENS1_10collective13CollectiveMmaINS1_35MainloopSm100TmaUmmaWarpSpecializedILi5ELi2ELi4ENS5_IJNS4_1CILi8EEENSA_ILi1EEESC_EEEEENS5_IJNSA_ILi64EEENSA_ILi256EEENSA_ILi128EEEEEENS_12float_e5m2_tENS5_IJlSC_lEEESJ_SK_NS4_8TiledMMAINS4_8MMA_AtomIJNS4_10MMA_TraitsINS4_19SM100_MMA_F8F6F4_SSEJSJ_SJ_fSF_SG_NS4_17integral_constantINS4_4UMMA5MajorELSR_0EEESS_NSP_INSQ_7ScaleInELST_0EEESU_EEEEEENS4_6LayoutINS5_IJSC_SC_SC_EEENS5_IJNSA_ILi0EEESZ_SZ_EEEEENS5_IJNS4_10UnderscoreES12_S12_EEEEENS4_13SM90_TMA_LOADENS4_14ComposedLayoutINS4_7SwizzleILi3ELi4ELi3EEENS4_18smem_ptr_flag_bitsILi8EEENSX_INS5_IJSB_SH_EEENS5_IJSH_SC_EEEEEEEvNS4_8identityENS4_23SM90_TMA_LOAD_MULTICASTES1E_vS1F_EENS_8epilogue10collective18CollectiveEpilogueINS1I_23Sm100TmaWarpSpecializedILi4ELi2ELi32ELb0ELb0EEEJSI_NS5_IJNSX_ISF_SC_EES1N_EEESJ_SK_SJ_SK_NS1I_6fusion15FusionCallbacksIS1M_NS1P_17LinearCombinationISJ_fSJ_fLNS_15FloatRoundStyleE2EEESI_S1O_JEEENS4_5SM1004TMEM4LOAD26SM100_TMEM_LOAD_16dp32b32xES15_NS16_INS17_ILi2ELi4ELi3EEES1A_NSX_INS5_IJSB_SF_EEENS5_IJSF_SC_EEEEEEENS4_39AutoVectorizingCopyWithAssumedAlignmentILi128EEENS4_14SM90_TMA_STOREES23_S25_S25_EEEvvEEEEvNT_6ParamsE --------------------------
	.section	.nv.constant0._ZN7cutlass13device_kernelINS_4gemm6kernel13GemmUniversalIN4cute5tupleIJiiiiEEENS1_10collective13CollectiveMmaINS1_35MainloopSm100TmaUmmaWarpSpecializedILi5ELi2ELi4ENS5_IJNS4_1CILi8EEENSA_ILi1EEESC_EEEEENS5_IJNSA_ILi64EEENSA_ILi256EEENSA_ILi128EEEEEENS_12float_e5m2_tENS5_IJlSC_lEEESJ_SK_NS4_8TiledMMAINS4_8MMA_AtomIJNS4_10MMA_TraitsINS4_19SM100_MMA_F8F6F4_SSEJSJ_SJ_fSF_SG_NS4_17integral_constantINS4_4UMMA5MajorELSR_0EEESS_NSP_INSQ_7ScaleInELST_0EEESU_EEEEEENS4_6LayoutINS5_IJSC_SC_SC_EEENS5_IJNSA_ILi0EEESZ_SZ_EEEEENS5_IJNS4_10UnderscoreES12_S12_EEEEENS4_13SM90_TMA_LOADENS4_14ComposedLayoutINS4_7SwizzleILi3ELi4ELi3EEENS4_18smem_ptr_flag_bitsILi8EEENSX_INS5_IJSB_SH_EEENS5_IJSH_SC_EEEEEEEvNS4_8identityENS4_23SM90_TMA_LOAD_MULTICASTES1E_vS1F_EENS_8epilogue10collective18CollectiveEpilogueINS1I_23Sm100TmaWarpSpecializedILi4ELi2ELi32ELb0ELb0EEEJSI_NS5_IJNSX_ISF_SC_EES1N_EEESJ_SK_SJ_SK_NS1I_6fusion15FusionCallbacksIS1M_NS1P_17LinearCombinationISJ_fSJ_fLNS_15FloatRoundStyleE2EEESI_S1O_JEEENS4_5SM1004TMEM4LOAD26SM100_TMEM_LOAD_16dp32b32xES15_NS16_INS17_ILi2ELi4ELi3EEES1A_NSX_INS5_IJSB_SF_EEENS5_IJSF_SC_EEEEEEENS4_39AutoVectorizingCopyWithAssumedAlignmentILi128EEENS4_14SM90_TMA_STOREES23_S25_S25_EEEvvEEEEvNT_6ParamsE,"a",@progbits
	.sectionflags	@""
	.align	4
.nv.constant0._ZN7cutlass13device_kernelINS_4gemm6kernel13GemmUniversalIN4cute5tupleIJiiiiEEENS1_10collective13CollectiveMmaINS1_35MainloopSm100TmaUmmaWarpSpecializedILi5ELi2ELi4ENS5_IJNS4_1CILi8EEENSA_ILi1EEESC_EEEEENS5_IJNSA_ILi64EEENSA_ILi256EEENSA_ILi128EEEEEENS_12float_e5m2_tENS5_IJlSC_lEEESJ_SK_NS4_8TiledMMAINS4_8MMA_AtomIJNS4_10MMA_TraitsINS4_19SM100_MMA_F8F6F4_SSEJSJ_SJ_fSF_SG_NS4_17integral_constantINS4_4UMMA5MajorELSR_0EEESS_NSP_INSQ_7ScaleInELST_0EEESU_EEEEEENS4_6LayoutINS5_IJSC_SC_SC_EEENS5_IJNSA_ILi0EEESZ_SZ_EEEEENS5_IJNS4_10UnderscoreES12_S12_EEEEENS4_13SM90_TMA_LOADENS4_14ComposedLayoutINS4_7SwizzleILi3ELi4ELi3EEENS4_18smem_ptr_flag_bitsILi8EEENSX_INS5_IJSB_SH_EEENS5_IJSH_SC_EEEEEEEvNS4_8identityENS4_23SM90_TMA_LOAD_MULTICASTES1E_vS1F_EENS_8epilogue10collective18CollectiveEpilogueINS1I_23Sm100TmaWarpSpecializedILi4ELi2ELi32ELb0ELb0EEEJSI_NS5_IJNSX_ISF_SC_EES1N_EEESJ_SK_SJ_SK_NS1I_6fusion15FusionCallbacksIS1M_NS1P_17LinearCombinationISJ_fSJ_fLNS_15FloatRoundStyleE2EEESI_S1O_JEEENS4_5SM1004TMEM4LOAD26SM100_TMEM_LOAD_16dp32b32xES15_NS16_INS17_ILi2ELi4ELi3EEES1A_NSX_INS5_IJSB_SF_EEENS5_IJSF_SC_EEEEEEENS4_39AutoVectorizingCopyWithAssumedAlignmentILi128EEENS4_14SM90_TMA_STOREES23_S25_S25_EEEvvEEEEvNT_6ParamsE:
	.zero		2944


//--------------------- SYMBOLS --------------------------

	.type		.nv.reservedSmem.offset0,@object
	.size		.nv.reservedSmem.offset0,0x4
	.type		.nv.reservedSmem.cap,@object
	.size		.nv.reservedSmem.cap,0x4
	.type		__assertfail,@function
